//
// Generated by NVIDIA NVVM Compiler
//
// Compiler Build ID: CL-36424714
// Cuda compilation tools, release 13.0, V13.0.88
// Based on NVVM 20.0.0
//

.version 9.0
.target sm_100
.address_size 64

	// .globl	frontier_degrees_u32

.visible .entry frontier_degrees_u32(
	.param .u64 .ptr .align 1 frontier_degrees_u32_param_0,
	.param .u64 .ptr .align 1 frontier_degrees_u32_param_1,
	.param .u64 .ptr .align 1 frontier_degrees_u32_param_2,
	.param .u32 frontier_degrees_u32_param_3
)
{
	.reg .pred 	%p<2>;
	.reg .b32 	%r<11>;
	.reg .b64 	%rd<14>;

	ld.param.u64 	%rd1, [frontier_degrees_u32_param_0];
	ld.param.u64 	%rd2, [frontier_degrees_u32_param_1];
	ld.param.u64 	%rd3, [frontier_degrees_u32_param_2];
	ld.param.u32 	%r2, [frontier_degrees_u32_param_3];
	mov.u32 	%r3, %ctaid.x;
	mov.u32 	%r4, %ntid.x;
	mov.u32 	%r5, %tid.x;
	mad.lo.s32 	%r1, %r3, %r4, %r5;
	setp.ge.u32 	%p1, %r1, %r2;
	@%p1 bra 	$L__BB0_2;
	cvta.to.global.u64 	%rd4, %rd2;
	cvta.to.global.u64 	%rd5, %rd1;
	cvta.to.global.u64 	%rd6, %rd3;
	mul.wide.u32 	%rd7, %r1, 4;
	add.s64 	%rd8, %rd4, %rd7;
	ld.global.u32 	%r6, [%rd8];
	add.s32 	%r7, %r6, 1;
	mul.wide.u32 	%rd9, %r7, 4;
	add.s64 	%rd10, %rd5, %rd9;
	ld.global.u32 	%r8, [%rd10];
	mul.wide.u32 	%rd11, %r6, 4;
	add.s64 	%rd12, %rd5, %rd11;
	ld.global.u32 	%r9, [%rd12];
	sub.s32 	%r10, %r8, %r9;
	add.s64 	%rd13, %rd6, %rd7;
	st.global.u32 	[%rd13], %r10;
$L__BB0_2:
	ret;

}
	// .globl	frontier_write_neighbors_u32
.visible .entry frontier_write_neighbors_u32(
	.param .u64 .ptr .align 1 frontier_write_neighbors_u32_param_0,
	.param .u64 .ptr .align 1 frontier_write_neighbors_u32_param_1,
	.param .u64 .ptr .align 1 frontier_write_neighbors_u32_param_2,
	.param .u64 .ptr .align 1 frontier_write_neighbors_u32_param_3,
	.param .u64 .ptr .align 1 frontier_write_neighbors_u32_param_4,
	.param .u32 frontier_write_neighbors_u32_param_5
)
{
	.reg .pred 	%p<7>;
	.reg .b32 	%r<46>;
	.reg .b64 	%rd<35>;

	ld.param.u64 	%rd7, [frontier_write_neighbors_u32_param_0];
	ld.param.u64 	%rd10, [frontier_write_neighbors_u32_param_1];
	ld.param.u64 	%rd8, [frontier_write_neighbors_u32_param_2];
	ld.param.u64 	%rd9, [frontier_write_neighbors_u32_param_3];
	ld.param.u64 	%rd11, [frontier_write_neighbors_u32_param_4];
	ld.param.u32 	%r22, [frontier_write_neighbors_u32_param_5];
	cvta.to.global.u64 	%rd1, %rd11;
	cvta.to.global.u64 	%rd2, %rd10;
	mov.u32 	%r23, %ctaid.x;
	mov.u32 	%r24, %ntid.x;
	mov.u32 	%r25, %tid.x;
	mad.lo.s32 	%r1, %r23, %r24, %r25;
	setp.ge.u32 	%p1, %r1, %r22;
	@%p1 bra 	$L__BB1_8;
	cvta.to.global.u64 	%rd12, %rd8;
	cvta.to.global.u64 	%rd13, %rd7;
	cvta.to.global.u64 	%rd14, %rd9;
	mul.wide.u32 	%rd15, %r1, 4;
	add.s64 	%rd16, %rd12, %rd15;
	ld.global.u32 	%r26, [%rd16];
	mul.wide.u32 	%rd17, %r26, 4;
	add.s64 	%rd18, %rd13, %rd17;
	ld.global.u32 	%r2, [%rd18];
	add.s32 	%r27, %r26, 1;
	mul.wide.u32 	%rd19, %r27, 4;
	add.s64 	%rd20, %rd13, %rd19;
	ld.global.u32 	%r3, [%rd20];
	add.s64 	%rd3, %rd14, %rd15;
	setp.ge.u32 	%p2, %r2, %r3;
	@%p2 bra 	$L__BB1_8;
	ld.global.u32 	%r4, [%rd3];
	sub.s32 	%r28, %r3, %r2;
	and.b32  	%r5, %r28, 3;
	setp.eq.s32 	%p3, %r5, 0;
	mov.u32 	%r42, %r2;
	@%p3 bra 	$L__BB1_5;
	mul.wide.u32 	%rd21, %r2, 4;
	add.s64 	%rd34, %rd2, %rd21;
	neg.s32 	%r40, %r5;
	add.s32 	%r42, %r2, %r5;
	mov.u32 	%r41, %r4;
$L__BB1_4:
	.pragma "nounroll";
	ld.global.u32 	%r29, [%rd34];
	mul.wide.u32 	%rd22, %r41, 4;
	add.s64 	%rd23, %rd1, %rd22;
	st.global.u32 	[%rd23], %r29;
	add.s32 	%r41, %r41, 1;
	add.s64 	%rd34, %rd34, 4;
	add.s32 	%r40, %r40, 1;
	setp.ne.s32 	%p4, %r40, 0;
	@%p4 bra 	$L__BB1_4;
$L__BB1_5:
	sub.s32 	%r30, %r2, %r3;
	setp.gt.u32 	%p5, %r30, -4;
	@%p5 bra 	$L__BB1_8;
	sub.s32 	%r45, %r42, %r3;
	add.s32 	%r44, %r42, 1;
	add.s32 	%r31, %r42, %r4;
	sub.s32 	%r43, %r31, %r2;
$L__BB1_7:
	add.s32 	%r32, %r44, -1;
	mul.wide.u32 	%rd24, %r32, 4;
	add.s64 	%rd25, %rd2, %rd24;
	ld.global.u32 	%r33, [%rd25];
	mul.wide.u32 	%rd26, %r43, 4;
	add.s64 	%rd27, %rd1, %rd26;
	st.global.u32 	[%rd27], %r33;
	ld.global.u32 	%r34, [%rd25+4];
	add.s32 	%r35, %r43, 1;
	mul.wide.u32 	%rd28, %r35, 4;
	add.s64 	%rd29, %rd1, %rd28;
	st.global.u32 	[%rd29], %r34;
	ld.global.u32 	%r36, [%rd25+8];
	add.s32 	%r37, %r43, 2;
	mul.wide.u32 	%rd30, %r37, 4;
	add.s64 	%rd31, %rd1, %rd30;
	st.global.u32 	[%rd31], %r36;
	ld.global.u32 	%r38, [%rd25+12];
	add.s32 	%r39, %r43, 3;
	mul.wide.u32 	%rd32, %r39, 4;
	add.s64 	%rd33, %rd1, %rd32;
	st.global.u32 	[%rd33], %r38;
	add.s32 	%r45, %r45, 4;
	add.s32 	%r44, %r44, 4;
	add.s32 	%r43, %r43, 4;
	setp.ne.s32 	%p6, %r45, 0;
	@%p6 bra 	$L__BB1_7;
$L__BB1_8:
	ret;

}
	// .globl	frontier_write_neighbors_filter_sentinel_u32
.visible .entry frontier_write_neighbors_filter_sentinel_u32(
	.param .u64 .ptr .align 1 frontier_write_neighbors_filter_sentinel_u32_param_0,
	.param .u64 .ptr .align 1 frontier_write_neighbors_filter_sentinel_u32_param_1,
	.param .u64 .ptr .align 1 frontier_write_neighbors_filter_sentinel_u32_param_2,
	.param .u64 .ptr .align 1 frontier_write_neighbors_filter_sentinel_u32_param_3,
	.param .u64 .ptr .align 1 frontier_write_neighbors_filter_sentinel_u32_param_4,
	.param .u64 .ptr .align 1 frontier_write_neighbors_filter_sentinel_u32_param_5,
	.param .u32 frontier_write_neighbors_filter_sentinel_u32_param_6
)
{
	.reg .pred 	%p<12>;
	.reg .b16 	%rs<6>;
	.reg .b32 	%r<51>;
	.reg .b64 	%rd<47>;

	ld.param.u64 	%rd8, [frontier_write_neighbors_filter_sentinel_u32_param_0];
	ld.param.u64 	%rd11, [frontier_write_neighbors_filter_sentinel_u32_param_1];
	ld.param.u64 	%rd9, [frontier_write_neighbors_filter_sentinel_u32_param_2];
	ld.param.u64 	%rd10, [frontier_write_neighbors_filter_sentinel_u32_param_3];
	ld.param.u64 	%rd12, [frontier_write_neighbors_filter_sentinel_u32_param_4];
	ld.param.u64 	%rd13, [frontier_write_neighbors_filter_sentinel_u32_param_5];
	ld.param.u32 	%r22, [frontier_write_neighbors_filter_sentinel_u32_param_6];
	cvta.to.global.u64 	%rd1, %rd13;
	cvta.to.global.u64 	%rd2, %rd12;
	cvta.to.global.u64 	%rd3, %rd11;
	mov.u32 	%r23, %ctaid.x;
	mov.u32 	%r24, %ntid.x;
	mov.u32 	%r25, %tid.x;
	mad.lo.s32 	%r1, %r23, %r24, %r25;
	setp.ge.u32 	%p1, %r1, %r22;
	@%p1 bra 	$L__BB2_8;
	cvta.to.global.u64 	%rd14, %rd9;
	cvta.to.global.u64 	%rd15, %rd8;
	cvta.to.global.u64 	%rd16, %rd10;
	mul.wide.u32 	%rd17, %r1, 4;
	add.s64 	%rd18, %rd14, %rd17;
	ld.global.u32 	%r26, [%rd18];
	mul.wide.u32 	%rd19, %r26, 4;
	add.s64 	%rd20, %rd15, %rd19;
	ld.global.u32 	%r2, [%rd20];
	add.s32 	%r27, %r26, 1;
	mul.wide.u32 	%rd21, %r27, 4;
	add.s64 	%rd22, %rd15, %rd21;
	ld.global.u32 	%r3, [%rd22];
	add.s64 	%rd4, %rd16, %rd17;
	setp.ge.u32 	%p2, %r2, %r3;
	@%p2 bra 	$L__BB2_8;
	ld.global.u32 	%r4, [%rd4];
	sub.s32 	%r28, %r3, %r2;
	and.b32  	%r5, %r28, 3;
	setp.eq.s32 	%p3, %r5, 0;
	mov.u32 	%r47, %r2;
	@%p3 bra 	$L__BB2_5;
	mul.wide.u32 	%rd23, %r2, 4;
	add.s64 	%rd46, %rd3, %rd23;
	neg.s32 	%r45, %r5;
	add.s32 	%r47, %r2, %r5;
	mov.u32 	%r46, %r4;
$L__BB2_4:
	.pragma "nounroll";
	ld.global.u32 	%r29, [%rd46];
	cvt.u64.u32 	%rd24, %r29;
	add.s64 	%rd25, %rd2, %rd24;
	ld.global.u8 	%rs1, [%rd25];
	setp.eq.s16 	%p4, %rs1, 0;
	selp.b32 	%r30, %r29, -1, %p4;
	mul.wide.u32 	%rd26, %r46, 4;
	add.s64 	%rd27, %rd1, %rd26;
	st.global.u32 	[%rd27], %r30;
	add.s32 	%r46, %r46, 1;
	add.s64 	%rd46, %rd46, 4;
	add.s32 	%r45, %r45, 1;
	setp.ne.s32 	%p5, %r45, 0;
	@%p5 bra 	$L__BB2_4;
$L__BB2_5:
	sub.s32 	%r31, %r2, %r3;
	setp.gt.u32 	%p6, %r31, -4;
	@%p6 bra 	$L__BB2_8;
	sub.s32 	%r50, %r47, %r3;
	add.s32 	%r49, %r47, 1;
	add.s32 	%r32, %r47, %r4;
	sub.s32 	%r48, %r32, %r2;
$L__BB2_7:
	add.s32 	%r33, %r49, -1;
	mul.wide.u32 	%rd28, %r33, 4;
	add.s64 	%rd29, %rd3, %rd28;
	ld.global.u32 	%r34, [%rd29];
	cvt.u64.u32 	%rd30, %r34;
	add.s64 	%rd31, %rd2, %rd30;
	ld.global.u8 	%rs2, [%rd31];
	setp.eq.s16 	%p7, %rs2, 0;
	selp.b32 	%r35, %r34, -1, %p7;
	mul.wide.u32 	%rd32, %r48, 4;
	add.s64 	%rd33, %rd1, %rd32;
	st.global.u32 	[%rd33], %r35;
	ld.global.u32 	%r36, [%rd29+4];
	cvt.u64.u32 	%rd34, %r36;
	add.s64 	%rd35, %rd2, %rd34;
	ld.global.u8 	%rs3, [%rd35];
	setp.eq.s16 	%p8, %rs3, 0;
	selp.b32 	%r37, %r36, -1, %p8;
	add.s32 	%r38, %r48, 1;
	mul.wide.u32 	%rd36, %r38, 4;
	add.s64 	%rd37, %rd1, %rd36;
	st.global.u32 	[%rd37], %r37;
	ld.global.u32 	%r39, [%rd29+8];
	cvt.u64.u32 	%rd38, %r39;
	add.s64 	%rd39, %rd2, %rd38;
	ld.global.u8 	%rs4, [%rd39];
	setp.eq.s16 	%p9, %rs4, 0;
	selp.b32 	%r40, %r39, -1, %p9;
	add.s32 	%r41, %r48, 2;
	mul.wide.u32 	%rd40, %r41, 4;
	add.s64 	%rd41, %rd1, %rd40;
	st.global.u32 	[%rd41], %r40;
	ld.global.u32 	%r42, [%rd29+12];
	cvt.u64.u32 	%rd42, %r42;
	add.s64 	%rd43, %rd2, %rd42;
	ld.global.u8 	%rs5, [%rd43];
	setp.eq.s16 	%p10, %rs5, 0;
	selp.b32 	%r43, %r42, -1, %p10;
	add.s32 	%r44, %r48, 3;
	mul.wide.u32 	%rd44, %r44, 4;
	add.s64 	%rd45, %rd1, %rd44;
	st.global.u32 	[%rd45], %r43;
	add.s32 	%r50, %r50, 4;
	add.s32 	%r49, %r49, 4;
	add.s32 	%r48, %r48, 4;
	setp.ne.s32 	%p11, %r50, 0;
	@%p11 bra 	$L__BB2_7;
$L__BB2_8:
	ret;

}
	// .globl	frontier_write_neighbors_atomic_u32
.visible .entry frontier_write_neighbors_atomic_u32(
	.param .u64 .ptr .align 1 frontier_write_neighbors_atomic_u32_param_0,
	.param .u64 .ptr .align 1 frontier_write_neighbors_atomic_u32_param_1,
	.param .u64 .ptr .align 1 frontier_write_neighbors_atomic_u32_param_2,
	.param .u64 .ptr .align 1 frontier_write_neighbors_atomic_u32_param_3,
	.param .u64 .ptr .align 1 frontier_write_neighbors_atomic_u32_param_4,
	.param .u64 .ptr .align 1 frontier_write_neighbors_atomic_u32_param_5,
	.param .u32 frontier_write_neighbors_atomic_u32_param_6
)
{
	.reg .pred 	%p<12>;
	.reg .b16 	%rs<6>;
	.reg .b32 	%r<34>;
	.reg .b64 	%rd<50>;

	ld.param.u64 	%rd11, [frontier_write_neighbors_atomic_u32_param_0];
	ld.param.u64 	%rd13, [frontier_write_neighbors_atomic_u32_param_1];
	ld.param.u64 	%rd12, [frontier_write_neighbors_atomic_u32_param_2];
	ld.param.u64 	%rd14, [frontier_write_neighbors_atomic_u32_param_3];
	ld.param.u64 	%rd15, [frontier_write_neighbors_atomic_u32_param_4];
	ld.param.u64 	%rd16, [frontier_write_neighbors_atomic_u32_param_5];
	ld.param.u32 	%r18, [frontier_write_neighbors_atomic_u32_param_6];
	cvta.to.global.u64 	%rd1, %rd15;
	cvta.to.global.u64 	%rd2, %rd16;
	cvta.to.global.u64 	%rd3, %rd14;
	cvta.to.global.u64 	%rd4, %rd13;
	mov.u32 	%r19, %ctaid.x;
	mov.u32 	%r20, %ntid.x;
	mov.u32 	%r21, %tid.x;
	mad.lo.s32 	%r1, %r19, %r20, %r21;
	setp.ge.u32 	%p1, %r1, %r18;
	@%p1 bra 	$L__BB3_18;
	cvta.to.global.u64 	%rd17, %rd12;
	cvta.to.global.u64 	%rd18, %rd11;
	mul.wide.u32 	%rd19, %r1, 4;
	add.s64 	%rd20, %rd17, %rd19;
	ld.global.u32 	%r22, [%rd20];
	mul.wide.u32 	%rd21, %r22, 4;
	add.s64 	%rd22, %rd18, %rd21;
	ld.global.u32 	%r2, [%rd22];
	add.s32 	%r23, %r22, 1;
	mul.wide.u32 	%rd23, %r23, 4;
	add.s64 	%rd24, %rd18, %rd23;
	ld.global.u32 	%r3, [%rd24];
	setp.ge.u32 	%p2, %r2, %r3;
	@%p2 bra 	$L__BB3_18;
	sub.s32 	%r24, %r3, %r2;
	and.b32  	%r4, %r24, 3;
	setp.eq.s32 	%p3, %r4, 0;
	mov.u32 	%r32, %r2;
	@%p3 bra 	$L__BB3_7;
	mul.wide.u32 	%rd25, %r2, 4;
	add.s64 	%rd48, %rd4, %rd25;
	neg.s32 	%r31, %r4;
	add.s32 	%r32, %r2, %r4;
$L__BB3_4:
	.pragma "nounroll";
	ld.global.u32 	%r8, [%rd48];
	cvt.u64.u32 	%rd26, %r8;
	add.s64 	%rd27, %rd3, %rd26;
	ld.global.u8 	%rs1, [%rd27];
	setp.ne.s16 	%p4, %rs1, 0;
	@%p4 bra 	$L__BB3_6;
	atom.global.add.u32 	%r25, [%rd2], 1;
	mul.wide.u32 	%rd28, %r25, 4;
	add.s64 	%rd29, %rd1, %rd28;
	st.global.u32 	[%rd29], %r8;
$L__BB3_6:
	add.s64 	%rd48, %rd48, 4;
	add.s32 	%r31, %r31, 1;
	setp.ne.s32 	%p5, %r31, 0;
	@%p5 bra 	$L__BB3_4;
$L__BB3_7:
	sub.s32 	%r26, %r2, %r3;
	setp.gt.u32 	%p6, %r26, -4;
	@%p6 bra 	$L__BB3_18;
	sub.s32 	%r33, %r32, %r3;
	mul.wide.u32 	%rd30, %r32, 4;
	add.s64 	%rd31, %rd30, %rd4;
	add.s64 	%rd49, %rd31, 8;
$L__BB3_9:
	ld.global.u32 	%r13, [%rd49+-8];
	cvt.u64.u32 	%rd32, %r13;
	add.s64 	%rd33, %rd3, %rd32;
	ld.global.u8 	%rs2, [%rd33];
	setp.ne.s16 	%p7, %rs2, 0;
	@%p7 bra 	$L__BB3_11;
	atom.global.add.u32 	%r27, [%rd2], 1;
	mul.wide.u32 	%rd34, %r27, 4;
	add.s64 	%rd35, %rd1, %rd34;
	st.global.u32 	[%rd35], %r13;
$L__BB3_11:
	ld.global.u32 	%r14, [%rd49+-4];
	cvt.u64.u32 	%rd36, %r14;
	add.s64 	%rd37, %rd3, %rd36;
	ld.global.u8 	%rs3, [%rd37];
	setp.ne.s16 	%p8, %rs3, 0;
	@%p8 bra 	$L__BB3_13;
	atom.global.add.u32 	%r28, [%rd2], 1;
	mul.wide.u32 	%rd38, %r28, 4;
	add.s64 	%rd39, %rd1, %rd38;
	st.global.u32 	[%rd39], %r14;
$L__BB3_13:
	ld.global.u32 	%r15, [%rd49];
	cvt.u64.u32 	%rd40, %r15;
	add.s64 	%rd41, %rd3, %rd40;
	ld.global.u8 	%rs4, [%rd41];
	setp.ne.s16 	%p9, %rs4, 0;
	@%p9 bra 	$L__BB3_15;
	atom.global.add.u32 	%r29, [%rd2], 1;
	mul.wide.u32 	%rd42, %r29, 4;
	add.s64 	%rd43, %rd1, %rd42;
	st.global.u32 	[%rd43], %r15;
$L__BB3_15:
	ld.global.u32 	%r16, [%rd49+4];
	cvt.u64.u32 	%rd44, %r16;
	add.s64 	%rd45, %rd3, %rd44;
	ld.global.u8 	%rs5, [%rd45];
	setp.ne.s16 	%p10, %rs5, 0;
	@%p10 bra 	$L__BB3_17;
	atom.global.add.u32 	%r30, [%rd2], 1;
	mul.wide.u32 	%rd46, %r30, 4;
	add.s64 	%rd47, %rd1, %rd46;
	st.global.u32 	[%rd47], %r16;
$L__BB3_17:
	add.s32 	%r33, %r33, 4;
	add.s64 	%rd49, %rd49, 16;
	setp.ne.s32 	%p11, %r33, 0;
	@%p11 bra 	$L__BB3_9;
$L__BB3_18:
	ret;

}
	// .globl	frontier_write_neighbors_atomic_mark_u32
.visible .entry frontier_write_neighbors_atomic_mark_u32(
	.param .u64 .ptr .align 1 frontier_write_neighbors_atomic_mark_u32_param_0,
	.param .u64 .ptr .align 1 frontier_write_neighbors_atomic_mark_u32_param_1,
	.param .u64 .ptr .align 1 frontier_write_neighbors_atomic_mark_u32_param_2,
	.param .u64 .ptr .align 1 frontier_write_neighbors_atomic_mark_u32_param_3,
	.param .u64 .ptr .align 1 frontier_write_neighbors_atomic_mark_u32_param_4,
	.param .u64 .ptr .align 1 frontier_write_neighbors_atomic_mark_u32_param_5,
	.param .u32 frontier_write_neighbors_atomic_mark_u32_param_6
)
{
	.reg .pred 	%p<12>;
	.reg .b32 	%r<39>;
	.reg .b64 	%rd<50>;

	ld.param.u64 	%rd11, [frontier_write_neighbors_atomic_mark_u32_param_0];
	ld.param.u64 	%rd13, [frontier_write_neighbors_atomic_mark_u32_param_1];
	ld.param.u64 	%rd12, [frontier_write_neighbors_atomic_mark_u32_param_2];
	ld.param.u64 	%rd14, [frontier_write_neighbors_atomic_mark_u32_param_3];
	ld.param.u64 	%rd15, [frontier_write_neighbors_atomic_mark_u32_param_4];
	ld.param.u64 	%rd16, [frontier_write_neighbors_atomic_mark_u32_param_5];
	ld.param.u32 	%r18, [frontier_write_neighbors_atomic_mark_u32_param_6];
	cvta.to.global.u64 	%rd1, %rd15;
	cvta.to.global.u64 	%rd2, %rd16;
	cvta.to.global.u64 	%rd3, %rd14;
	cvta.to.global.u64 	%rd4, %rd13;
	mov.u32 	%r19, %ctaid.x;
	mov.u32 	%r20, %ntid.x;
	mov.u32 	%r21, %tid.x;
	mad.lo.s32 	%r1, %r19, %r20, %r21;
	setp.ge.u32 	%p1, %r1, %r18;
	@%p1 bra 	$L__BB4_18;
	cvta.to.global.u64 	%rd17, %rd12;
	cvta.to.global.u64 	%rd18, %rd11;
	mul.wide.u32 	%rd19, %r1, 4;
	add.s64 	%rd20, %rd17, %rd19;
	ld.global.u32 	%r22, [%rd20];
	mul.wide.u32 	%rd21, %r22, 4;
	add.s64 	%rd22, %rd18, %rd21;
	ld.global.u32 	%r2, [%rd22];
	add.s32 	%r23, %r22, 1;
	mul.wide.u32 	%rd23, %r23, 4;
	add.s64 	%rd24, %rd18, %rd23;
	ld.global.u32 	%r3, [%rd24];
	setp.ge.u32 	%p2, %r2, %r3;
	@%p2 bra 	$L__BB4_18;
	sub.s32 	%r24, %r3, %r2;
	and.b32  	%r4, %r24, 3;
	setp.eq.s32 	%p3, %r4, 0;
	mov.u32 	%r37, %r2;
	@%p3 bra 	$L__BB4_7;
	mul.wide.u32 	%rd25, %r2, 4;
	add.s64 	%rd48, %rd4, %rd25;
	neg.s32 	%r36, %r4;
	add.s32 	%r37, %r2, %r4;
$L__BB4_4:
	.pragma "nounroll";
	ld.global.u32 	%r8, [%rd48];
	mul.wide.u32 	%rd26, %r8, 4;
	add.s64 	%rd27, %rd3, %rd26;
	atom.relaxed.global.cas.b32 	%r25, [%rd27], 0, 1;
	setp.ne.s32 	%p4, %r25, 0;
	@%p4 bra 	$L__BB4_6;
	atom.global.add.u32 	%r26, [%rd2], 1;
	mul.wide.u32 	%rd28, %r26, 4;
	add.s64 	%rd29, %rd1, %rd28;
	st.global.u32 	[%rd29], %r8;
$L__BB4_6:
	add.s64 	%rd48, %rd48, 4;
	add.s32 	%r36, %r36, 1;
	setp.ne.s32 	%p5, %r36, 0;
	@%p5 bra 	$L__BB4_4;
$L__BB4_7:
	sub.s32 	%r27, %r2, %r3;
	setp.gt.u32 	%p6, %r27, -4;
	@%p6 bra 	$L__BB4_18;
	sub.s32 	%r38, %r37, %r3;
	mul.wide.u32 	%rd30, %r37, 4;
	add.s64 	%rd31, %rd30, %rd4;
	add.s64 	%rd49, %rd31, 8;
$L__BB4_9:
	ld.global.u32 	%r13, [%rd49+-8];
	mul.wide.u32 	%rd32, %r13, 4;
	add.s64 	%rd33, %rd3, %rd32;
	atom.relaxed.global.cas.b32 	%r28, [%rd33], 0, 1;
	setp.ne.s32 	%p7, %r28, 0;
	@%p7 bra 	$L__BB4_11;
	atom.global.add.u32 	%r29, [%rd2], 1;
	mul.wide.u32 	%rd34, %r29, 4;
	add.s64 	%rd35, %rd1, %rd34;
	st.global.u32 	[%rd35], %r13;
$L__BB4_11:
	ld.global.u32 	%r14, [%rd49+-4];
	mul.wide.u32 	%rd36, %r14, 4;
	add.s64 	%rd37, %rd3, %rd36;
	atom.relaxed.global.cas.b32 	%r30, [%rd37], 0, 1;
	setp.ne.s32 	%p8, %r30, 0;
	@%p8 bra 	$L__BB4_13;
	atom.global.add.u32 	%r31, [%rd2], 1;
	mul.wide.u32 	%rd38, %r31, 4;
	add.s64 	%rd39, %rd1, %rd38;
	st.global.u32 	[%rd39], %r14;
$L__BB4_13:
	ld.global.u32 	%r15, [%rd49];
	mul.wide.u32 	%rd40, %r15, 4;
	add.s64 	%rd41, %rd3, %rd40;
	atom.relaxed.global.cas.b32 	%r32, [%rd41], 0, 1;
	setp.ne.s32 	%p9, %r32, 0;
	@%p9 bra 	$L__BB4_15;
	atom.global.add.u32 	%r33, [%rd2], 1;
	mul.wide.u32 	%rd42, %r33, 4;
	add.s64 	%rd43, %rd1, %rd42;
	st.global.u32 	[%rd43], %r15;
$L__BB4_15:
	ld.global.u32 	%r16, [%rd49+4];
	mul.wide.u32 	%rd44, %r16, 4;
	add.s64 	%rd45, %rd3, %rd44;
	atom.relaxed.global.cas.b32 	%r34, [%rd45], 0, 1;
	setp.ne.s32 	%p10, %r34, 0;
	@%p10 bra 	$L__BB4_17;
	atom.global.add.u32 	%r35, [%rd2], 1;
	mul.wide.u32 	%rd46, %r35, 4;
	add.s64 	%rd47, %rd1, %rd46;
	st.global.u32 	[%rd47], %r16;
$L__BB4_17:
	add.s32 	%r38, %r38, 4;
	add.s64 	%rd49, %rd49, 16;
	setp.ne.s32 	%p11, %r38, 0;
	@%p11 bra 	$L__BB4_9;
$L__BB4_18:
	ret;

}
	// .globl	frontier_write_neighbors_atomic_mark_dist_i32
.visible .entry frontier_write_neighbors_atomic_mark_dist_i32(
	.param .u64 .ptr .align 1 frontier_write_neighbors_atomic_mark_dist_i32_param_0,
	.param .u64 .ptr .align 1 frontier_write_neighbors_atomic_mark_dist_i32_param_1,
	.param .u64 .ptr .align 1 frontier_write_neighbors_atomic_mark_dist_i32_param_2,
	.param .u64 .ptr .align 1 frontier_write_neighbors_atomic_mark_dist_i32_param_3,
	.param .u64 .ptr .align 1 frontier_write_neighbors_atomic_mark_dist_i32_param_4,
	.param .u64 .ptr .align 1 frontier_write_neighbors_atomic_mark_dist_i32_param_5,
	.param .u64 .ptr .align 1 frontier_write_neighbors_atomic_mark_dist_i32_param_6,
	.param .u32 frontier_write_neighbors_atomic_mark_dist_i32_param_7,
	.param .u32 frontier_write_neighbors_atomic_mark_dist_i32_param_8
)
{
	.reg .pred 	%p<12>;
	.reg .b32 	%r<41>;
	.reg .b64 	%rd<62>;

	ld.param.u64 	%rd12, [frontier_write_neighbors_atomic_mark_dist_i32_param_0];
	ld.param.u64 	%rd14, [frontier_write_neighbors_atomic_mark_dist_i32_param_1];
	ld.param.u64 	%rd13, [frontier_write_neighbors_atomic_mark_dist_i32_param_2];
	ld.param.u64 	%rd15, [frontier_write_neighbors_atomic_mark_dist_i32_param_3];
	ld.param.u64 	%rd16, [frontier_write_neighbors_atomic_mark_dist_i32_param_4];
	ld.param.u64 	%rd17, [frontier_write_neighbors_atomic_mark_dist_i32_param_5];
	ld.param.u64 	%rd18, [frontier_write_neighbors_atomic_mark_dist_i32_param_6];
	ld.param.u32 	%r20, [frontier_write_neighbors_atomic_mark_dist_i32_param_7];
	ld.param.u32 	%r19, [frontier_write_neighbors_atomic_mark_dist_i32_param_8];
	cvta.to.global.u64 	%rd1, %rd17;
	cvta.to.global.u64 	%rd2, %rd18;
	cvta.to.global.u64 	%rd3, %rd16;
	cvta.to.global.u64 	%rd4, %rd15;
	cvta.to.global.u64 	%rd5, %rd14;
	mov.u32 	%r21, %ctaid.x;
	mov.u32 	%r22, %ntid.x;
	mov.u32 	%r23, %tid.x;
	mad.lo.s32 	%r1, %r21, %r22, %r23;
	setp.ge.u32 	%p1, %r1, %r20;
	@%p1 bra 	$L__BB5_18;
	cvta.to.global.u64 	%rd19, %rd13;
	cvta.to.global.u64 	%rd20, %rd12;
	mul.wide.u32 	%rd21, %r1, 4;
	add.s64 	%rd22, %rd19, %rd21;
	ld.global.u32 	%r24, [%rd22];
	mul.wide.u32 	%rd23, %r24, 4;
	add.s64 	%rd24, %rd20, %rd23;
	ld.global.u32 	%r2, [%rd24];
	add.s32 	%r25, %r24, 1;
	mul.wide.u32 	%rd25, %r25, 4;
	add.s64 	%rd26, %rd20, %rd25;
	ld.global.u32 	%r3, [%rd26];
	setp.ge.u32 	%p2, %r2, %r3;
	@%p2 bra 	$L__BB5_18;
	add.s32 	%r4, %r19, 1;
	sub.s32 	%r26, %r3, %r2;
	and.b32  	%r5, %r26, 3;
	setp.eq.s32 	%p3, %r5, 0;
	mov.u32 	%r39, %r2;
	@%p3 bra 	$L__BB5_7;
	mul.wide.u32 	%rd27, %r2, 4;
	add.s64 	%rd60, %rd5, %rd27;
	neg.s32 	%r38, %r5;
	add.s32 	%r39, %r2, %r5;
$L__BB5_4:
	.pragma "nounroll";
	ld.global.u32 	%r9, [%rd60];
	mul.wide.u32 	%rd28, %r9, 4;
	add.s64 	%rd29, %rd4, %rd28;
	atom.relaxed.global.cas.b32 	%r27, [%rd29], 0, 1;
	setp.ne.s32 	%p4, %r27, 0;
	@%p4 bra 	$L__BB5_6;
	add.s64 	%rd31, %rd3, %rd28;
	st.global.u32 	[%rd31], %r4;
	atom.global.add.u32 	%r28, [%rd2], 1;
	mul.wide.u32 	%rd32, %r28, 4;
	add.s64 	%rd33, %rd1, %rd32;
	st.global.u32 	[%rd33], %r9;
$L__BB5_6:
	add.s64 	%rd60, %rd60, 4;
	add.s32 	%r38, %r38, 1;
	setp.ne.s32 	%p5, %r38, 0;
	@%p5 bra 	$L__BB5_4;
$L__BB5_7:
	sub.s32 	%r29, %r2, %r3;
	setp.gt.u32 	%p6, %r29, -4;
	@%p6 bra 	$L__BB5_18;
	sub.s32 	%r40, %r39, %r3;
	mul.wide.u32 	%rd34, %r39, 4;
	add.s64 	%rd35, %rd34, %rd5;
	add.s64 	%rd61, %rd35, 8;
$L__BB5_9:
	ld.global.u32 	%r14, [%rd61+-8];
	mul.wide.u32 	%rd36, %r14, 4;
	add.s64 	%rd37, %rd4, %rd36;
	atom.relaxed.global.cas.b32 	%r30, [%rd37], 0, 1;
	setp.ne.s32 	%p7, %r30, 0;
	@%p7 bra 	$L__BB5_11;
	add.s64 	%rd39, %rd3, %rd36;
	st.global.u32 	[%rd39], %r4;
	atom.global.add.u32 	%r31, [%rd2], 1;
	mul.wide.u32 	%rd40, %r31, 4;
	add.s64 	%rd41, %rd1, %rd40;
	st.global.u32 	[%rd41], %r14;
$L__BB5_11:
	ld.global.u32 	%r15, [%rd61+-4];
	mul.wide.u32 	%rd42, %r15, 4;
	add.s64 	%rd43, %rd4, %rd42;
	atom.relaxed.global.cas.b32 	%r32, [%rd43], 0, 1;
	setp.ne.s32 	%p8, %r32, 0;
	@%p8 bra 	$L__BB5_13;
	add.s64 	%rd45, %rd3, %rd42;
	st.global.u32 	[%rd45], %r4;
	atom.global.add.u32 	%r33, [%rd2], 1;
	mul.wide.u32 	%rd46, %r33, 4;
	add.s64 	%rd47, %rd1, %rd46;
	st.global.u32 	[%rd47], %r15;
$L__BB5_13:
	ld.global.u32 	%r16, [%rd61];
	mul.wide.u32 	%rd48, %r16, 4;
	add.s64 	%rd49, %rd4, %rd48;
	atom.relaxed.global.cas.b32 	%r34, [%rd49], 0, 1;
	setp.ne.s32 	%p9, %r34, 0;
	@%p9 bra 	$L__BB5_15;
	add.s64 	%rd51, %rd3, %rd48;
	st.global.u32 	[%rd51], %r4;
	atom.global.add.u32 	%r35, [%rd2], 1;
	mul.wide.u32 	%rd52, %r35, 4;
	add.s64 	%rd53, %rd1, %rd52;
	st.global.u32 	[%rd53], %r16;
$L__BB5_15:
	ld.global.u32 	%r17, [%rd61+4];
	mul.wide.u32 	%rd54, %r17, 4;
	add.s64 	%rd55, %rd4, %rd54;
	atom.relaxed.global.cas.b32 	%r36, [%rd55], 0, 1;
	setp.ne.s32 	%p10, %r36, 0;
	@%p10 bra 	$L__BB5_17;
	add.s64 	%rd57, %rd3, %rd54;
	st.global.u32 	[%rd57], %r4;
	atom.global.add.u32 	%r37, [%rd2], 1;
	mul.wide.u32 	%rd58, %r37, 4;
	add.s64 	%rd59, %rd1, %rd58;
	st.global.u32 	[%rd59], %r17;
$L__BB5_17:
	add.s32 	%r40, %r40, 4;
	add.s64 	%rd61, %rd61, 16;
	setp.ne.s32 	%p11, %r40, 0;
	@%p11 bra 	$L__BB5_9;
$L__BB5_18:
	ret;

}
	// .globl	frontier_expand_subgraph_only
.visible .entry frontier_expand_subgraph_only(
	.param .u64 .ptr .align 1 frontier_expand_subgraph_only_param_0,
	.param .u32 frontier_expand_subgraph_only_param_1,
	.param .u64 .ptr .align 1 frontier_expand_subgraph_only_param_2,
	.param .u64 .ptr .align 1 frontier_expand_subgraph_only_param_3,
	.param .u32 frontier_expand_subgraph_only_param_4,
	.param .u32 frontier_expand_subgraph_only_param_5,
	.param .u64 .ptr .align 1 frontier_expand_subgraph_only_param_6,
	.param .u64 .ptr .align 1 frontier_expand_subgraph_only_param_7,
	.param .u32 frontier_expand_subgraph_only_param_8
)
{
	.reg .pred 	%p<14>;
	.reg .b32 	%r<37>;
	.reg .b64 	%rd<36>;

	ld.param.u64 	%rd11, [frontier_expand_subgraph_only_param_0];
	ld.param.u32 	%r27, [frontier_expand_subgraph_only_param_1];
	ld.param.u64 	%rd12, [frontier_expand_subgraph_only_param_2];
	ld.param.u64 	%rd13, [frontier_expand_subgraph_only_param_3];
	ld.param.u32 	%r24, [frontier_expand_subgraph_only_param_4];
	ld.param.u32 	%r25, [frontier_expand_subgraph_only_param_5];
	ld.param.u64 	%rd14, [frontier_expand_subgraph_only_param_6];
	ld.param.u64 	%rd15, [frontier_expand_subgraph_only_param_7];
	ld.param.u32 	%r26, [frontier_expand_subgraph_only_param_8];
	cvta.to.global.u64 	%rd1, %rd14;
	cvta.to.global.u64 	%rd2, %rd15;
	cvta.to.global.u64 	%rd3, %rd13;
	mov.u32 	%r28, %ctaid.x;
	mov.u32 	%r29, %ntid.x;
	mov.u32 	%r30, %tid.x;
	mad.lo.s32 	%r1, %r28, %r29, %r30;
	setp.ge.u32 	%p1, %r1, %r27;
	@%p1 bra 	$L__BB6_20;
	cvta.to.global.u64 	%rd16, %rd11;
	mul.wide.u32 	%rd17, %r1, 4;
	add.s64 	%rd18, %rd16, %rd17;
	ld.global.u32 	%r2, [%rd18];
	setp.ge.u32 	%p2, %r2, %r24;
	@%p2 bra 	$L__BB6_20;
	cvta.to.global.u64 	%rd19, %rd12;
	mul.wide.u32 	%rd20, %r2, 4;
	add.s64 	%rd4, %rd19, %rd20;
	ld.global.u32 	%r3, [%rd4];
	setp.gt.u32 	%p3, %r3, %r25;
	@%p3 bra 	$L__BB6_20;
	ld.global.u32 	%r31, [%rd4+4];
	min.u32 	%r4, %r31, %r25;
	setp.ge.u32 	%p4, %r3, %r4;
	@%p4 bra 	$L__BB6_20;
	sub.s32 	%r32, %r4, %r3;
	and.b32  	%r5, %r32, 3;
	setp.eq.s32 	%p5, %r5, 0;
	mov.u32 	%r35, %r3;
	@%p5 bra 	$L__BB6_9;
	mul.wide.u32 	%rd21, %r3, 4;
	add.s64 	%rd34, %rd3, %rd21;
	neg.s32 	%r34, %r5;
	add.s32 	%r35, %r3, %r5;
$L__BB6_6:
	.pragma "nounroll";
	ld.global.u32 	%r9, [%rd34];
	atom.global.add.u32 	%r10, [%rd2], 1;
	setp.ge.u32 	%p6, %r10, %r26;
	@%p6 bra 	$L__BB6_8;
	mul.wide.u32 	%rd22, %r10, 4;
	add.s64 	%rd23, %rd1, %rd22;
	st.global.u32 	[%rd23], %r9;
$L__BB6_8:
	add.s64 	%rd34, %rd34, 4;
	add.s32 	%r34, %r34, 1;
	setp.ne.s32 	%p7, %r34, 0;
	@%p7 bra 	$L__BB6_6;
$L__BB6_9:
	sub.s32 	%r33, %r3, %r4;
	setp.gt.u32 	%p8, %r33, -4;
	@%p8 bra 	$L__BB6_20;
	sub.s32 	%r36, %r35, %r4;
	mul.wide.u32 	%rd24, %r35, 4;
	add.s64 	%rd25, %rd24, %rd3;
	add.s64 	%rd35, %rd25, 8;
$L__BB6_11:
	ld.global.u32 	%r15, [%rd35+-8];
	atom.global.add.u32 	%r16, [%rd2], 1;
	setp.ge.u32 	%p9, %r16, %r26;
	@%p9 bra 	$L__BB6_13;
	mul.wide.u32 	%rd26, %r16, 4;
	add.s64 	%rd27, %rd1, %rd26;
	st.global.u32 	[%rd27], %r15;
$L__BB6_13:
	ld.global.u32 	%r17, [%rd35+-4];
	atom.global.add.u32 	%r18, [%rd2], 1;
	setp.ge.u32 	%p10, %r18, %r26;
	@%p10 bra 	$L__BB6_15;
	mul.wide.u32 	%rd28, %r18, 4;
	add.s64 	%rd29, %rd1, %rd28;
	st.global.u32 	[%rd29], %r17;
$L__BB6_15:
	ld.global.u32 	%r19, [%rd35];
	atom.global.add.u32 	%r20, [%rd2], 1;
	setp.ge.u32 	%p11, %r20, %r26;
	@%p11 bra 	$L__BB6_17;
	mul.wide.u32 	%rd30, %r20, 4;
	add.s64 	%rd31, %rd1, %rd30;
	st.global.u32 	[%rd31], %r19;
$L__BB6_17:
	ld.global.u32 	%r21, [%rd35+4];
	atom.global.add.u32 	%r22, [%rd2], 1;
	setp.ge.u32 	%p12, %r22, %r26;
	@%p12 bra 	$L__BB6_19;
	mul.wide.u32 	%rd32, %r22, 4;
	add.s64 	%rd33, %rd1, %rd32;
	st.global.u32 	[%rd33], %r21;
$L__BB6_19:
	add.s32 	%r36, %r36, 4;
	add.s64 	%rd35, %rd35, 16;
	setp.ne.s32 	%p13, %r36, 0;
	@%p13 bra 	$L__BB6_11;
$L__BB6_20:
	ret;

}


// ===== COMPILED SASS (sm_100) =====

	.target	sm_100

	.elftype	@"ET_EXEC"


//--------------------- .note.nv.tkinfo           --------------------------
	.section	.note.nv.tkinfo,"",@"SHT_NOTE"
	.sectionflags	@"SHF_NOTE_NV_TKINFO"
	.tkinfo
        /*0018*/ 	.word	0x00000002
        /*0030*/ 	.string	""
        /*0030*/ 	.string	"ptxas"
        /*0030*/ 	.string	"Cuda compilation tools, release 13.0, V13.0.88"
        /*0030*/ 	.string	"Build cuda_13.0.r13.0/compiler.36424714_0"
        /*0030*/ 	.string	"-arch sm_100 -m 64 "



//--------------------- .note.nv.cuinfo           --------------------------
	.section	.note.nv.cuinfo,"",@"SHT_NOTE"
	.sectionflags	@"SHF_NOTE_NV_CUINFO"
        /*0018*/ 	.short	0x0002
        /*001a*/ 	.short	0x0064
        /*001c*/ 	.short	0x0082
	.zero		2


//--------------------- .nv.info                  --------------------------
	.section	.nv.info,"",@"SHT_CUDA_INFO"
	.align	4


	//----- nvinfo : EIATTR_REGCOUNT
	.align		4
        /*0000*/ 	.byte	0x04, 0x2f
        /*0002*/ 	.short	(.L_1 - .L_0)
	.align		4
.L_0:
        /*0004*/ 	.word	index@(frontier_degrees_u32)
        /*0008*/ 	.word	0x0000000e


	//----- nvinfo : EIATTR_FRAME_SIZE
	.align		4
.L_1:
        /*000c*/ 	.byte	0x04, 0x11
        /*000e*/ 	.short	(.L_3 - .L_2)
	.align		4
.L_2:
        /*0010*/ 	.word	index@(frontier_degrees_u32)
        /*0014*/ 	.word	0x00000000


	//----- nvinfo : EIATTR_REGCOUNT
	.align		4
.L_3:
        /*0018*/ 	.byte	0x04, 0x2f
        /*001a*/ 	.short	(.L_5 - .L_4)
	.align		4
.L_4:
        /*001c*/ 	.word	index@(frontier_write_neighbors_u32)
        /*0020*/ 	.word	0x0000001c


	//----- nvinfo : EIATTR_FRAME_SIZE
	.align		4
.L_5:
        /*0024*/ 	.byte	0x04, 0x11
        /*0026*/ 	.short	(.L_7 - .L_6)
	.align		4
.L_6:
        /*0028*/ 	.word	index@(frontier_write_neighbors_u32)
        /*002c*/ 	.word	0x00000000


	//----- nvinfo : EIATTR_REGCOUNT
	.align		4
.L_7:
        /*0030*/ 	.byte	0x04, 0x2f
        /*0032*/ 	.short	(.L_9 - .L_8)
	.align		4
.L_8:
        /*0034*/ 	.word	index@(frontier_write_neighbors_filter_sentinel_u32)
        /*0038*/ 	.word	0x0000001a


	//----- nvinfo : EIATTR_FRAME_SIZE
	.align		4
.L_9:
        /*003c*/ 	.byte	0x04, 0x11
        /*003e*/ 	.short	(.L_11 - .L_10)
	.align		4
.L_10:
        /*0040*/ 	.word	index@(frontier_write_neighbors_filter_sentinel_u32)
        /*0044*/ 	.word	0x00000000


	//----- nvinfo : EIATTR_REGCOUNT
	.align		4
.L_11:
        /*0048*/ 	.byte	0x04, 0x2f
        /*004a*/ 	.short	(.L_13 - .L_12)
	.align		4
.L_12:
        /*004c*/ 	.word	index@(frontier_write_neighbors_atomic_u32)
        /*0050*/ 	.word	0x00000014


	//----- nvinfo : EIATTR_FRAME_SIZE
	.align		4
.L_13:
        /*0054*/ 	.byte	0x04, 0x11
        /*0056*/ 	.short	(.L_15 - .L_14)
	.align		4
.L_14:
        /*0058*/ 	.word	index@(frontier_write_neighbors_atomic_u32)
        /*005c*/ 	.word	0x00000000


	//----- nvinfo : EIATTR_REGCOUNT
	.align		4
.L_15:
        /*0060*/ 	.byte	0x04, 0x2f
        /*0062*/ 	.short	(.L_17 - .L_16)
	.align		4
.L_16:
        /*0064*/ 	.word	index@(frontier_write_neighbors_atomic_mark_u32)
        /*0068*/ 	.word	0x00000016


	//----- nvinfo : EIATTR_FRAME_SIZE
	.align		4
.L_17:
        /*006c*/ 	.byte	0x04, 0x11
        /*006e*/ 	.short	(.L_19 - .L_18)
	.align		4
.L_18:
        /*0070*/ 	.word	index@(frontier_write_neighbors_atomic_mark_u32)
        /*0074*/ 	.word	0x00000000


	//----- nvinfo : EIATTR_REGCOUNT
	.align		4
.L_19:
        /*0078*/ 	.byte	0x04, 0x2f
        /*007a*/ 	.short	(.L_21 - .L_20)
	.align		4
.L_20:
        /*007c*/ 	.word	index@(frontier_write_neighbors_atomic_mark_dist_i32)
        /*0080*/ 	.word	0x0000001a


	//----- nvinfo : EIATTR_FRAME_SIZE
	.align		4
.L_21:
        /*0084*/ 	.byte	0x04, 0x11
        /*0086*/ 	.short	(.L_23 - .L_22)
	.align		4
.L_22:
        /*0088*/ 	.word	index@(frontier_write_neighbors_atomic_mark_dist_i32)
        /*008c*/ 	.word	0x00000000


	//----- nvinfo : EIATTR_REGCOUNT
	.align		4
.L_23:
        /*0090*/ 	.byte	0x04, 0x2f
        /*0092*/ 	.short	(.L_25 - .L_24)
	.align		4
.L_24:
        /*0094*/ 	.word	index@(frontier_expand_subgraph_only)
        /*0098*/ 	.word	0x00000018


	//----- nvinfo : EIATTR_FRAME_SIZE
	.align		4
.L_25:
        /*009c*/ 	.byte	0x04, 0x11
        /*009e*/ 	.short	(.L_27 - .L_26)
	.align		4
.L_26:
        /*00a0*/ 	.word	index@(frontier_expand_subgraph_only)
        /*00a4*/ 	.word	0x00000000


	//----- nvinfo : EIATTR_MIN_STACK_SIZE
	.align		4
.L_27:
        /*00a8*/ 	.byte	0x04, 0x12
        /*00aa*/ 	.short	(.L_29 - .L_28)
	.align		4
.L_28:
        /*00ac*/ 	.word	index@(frontier_expand_subgraph_only)
        /*00b0*/ 	.word	0x00000000


	//----- nvinfo : EIATTR_MIN_STACK_SIZE
	.align		4
.L_29:
        /*00b4*/ 	.byte	0x04, 0x12
        /*00b6*/ 	.short	(.L_31 - .L_30)
	.align		4
.L_30:
        /*00b8*/ 	.word	index@(frontier_write_neighbors_atomic_mark_dist_i32)
        /*00bc*/ 	.word	0x00000000


	//----- nvinfo : EIATTR_MIN_STACK_SIZE
	.align		4
.L_31:
        /*00c0*/ 	.byte	0x04, 0x12
        /*00c2*/ 	.short	(.L_33 - .L_32)
	.align		4
.L_32:
        /*00c4*/ 	.word	index@(frontier_write_neighbors_atomic_mark_u32)
        /*00c8*/ 	.word	0x00000000


	//----- nvinfo : EIATTR_MIN_STACK_SIZE
	.align		4
.L_33:
        /*00cc*/ 	.byte	0x04, 0x12
        /*00ce*/ 	.short	(.L_35 - .L_34)
	.align		4
.L_34:
        /*00d0*/ 	.word	index@(frontier_write_neighbors_atomic_u32)
        /*00d4*/ 	.word	0x00000000


	//----- nvinfo : EIATTR_MIN_STACK_SIZE
	.align		4
.L_35:
        /*00d8*/ 	.byte	0x04, 0x12
        /*00da*/ 	.short	(.L_37 - .L_36)
	.align		4
.L_36:
        /*00dc*/ 	.word	index@(frontier_write_neighbors_filter_sentinel_u32)
        /*00e0*/ 	.word	0x00000000


	//----- nvinfo : EIATTR_MIN_STACK_SIZE
	.align		4
.L_37:
        /*00e4*/ 	.byte	0x04, 0x12
        /*00e6*/ 	.short	(.L_39 - .L_38)
	.align		4
.L_38:
        /*00e8*/ 	.word	index@(frontier_write_neighbors_u32)
        /*00ec*/ 	.word	0x00000000


	//----- nvinfo : EIATTR_MIN_STACK_SIZE
	.align		4
.L_39:
        /*00f0*/ 	.byte	0x04, 0x12
        /*00f2*/ 	.short	(.L_41 - .L_40)
	.align		4
.L_40:
        /*00f4*/ 	.word	index@(frontier_degrees_u32)
        /*00f8*/ 	.word	0x00000000
.L_41:


//--------------------- .nv.compat                --------------------------
	.section	.nv.compat,"",@"SHT_CUDA_COMPAT_INFO"
	.align	4
        /*0000*/ 	.byte	0x02, 0x09, 0x00, 0x00, 0x02, 0x02, 0x01, 0x00, 0x02, 0x05, 0x05, 0x00, 0x03, 0x07, 0x01, 0x01
        /*0010*/ 	.byte	0x02, 0x03, 0x00, 0x00, 0x02, 0x06, 0x01, 0x00, 0x04, 0x0b, 0x08, 0x00, 0x09, 0x00, 0x00, 0x00
        /*0020*/ 	.byte	0x00, 0x00, 0x00, 0x00


//--------------------- .nv.info.frontier_expand_subgraph_only --------------------------
	.section	.nv.info.frontier_expand_subgraph_only,"",@"SHT_CUDA_INFO"
	.sectionflags	@""
	.align	4


	//----- nvinfo : EIATTR_CUDA_API_VERSION
	.align		4
        /*0000*/ 	.byte	0x04, 0x37
        /*0002*/ 	.short	(.L_43 - .L_42)
.L_42:
        /*0004*/ 	.word	0x00000082


	//----- nvinfo : EIATTR_KPARAM_INFO
	.align		4
.L_43:
        /*0008*/ 	.byte	0x04, 0x17
        /*000a*/ 	.short	(.L_45 - .L_44)
.L_44:
        /*000c*/ 	.word	0x00000000
        /*0010*/ 	.short	0x0008
        /*0012*/ 	.short	0x0038
        /*0014*/ 	.byte	0x00, 0xf0, 0x11, 0x00


	//----- nvinfo : EIATTR_KPARAM_INFO
	.align		4
.L_45:
        /*0018*/ 	.byte	0x04, 0x17
        /*001a*/ 	.short	(.L_47 - .L_46)
.L_46:
        /*001c*/ 	.word	0x00000000
        /*0020*/ 	.short	0x0007
        /*0022*/ 	.short	0x0030
        /*0024*/ 	.byte	0x00, 0xf5, 0x21, 0x00


	//----- nvinfo : EIATTR_KPARAM_INFO
	.align		4
.L_47:
        /*0028*/ 	.byte	0x04, 0x17
        /*002a*/ 	.short	(.L_49 - .L_48)
.L_48:
        /*002c*/ 	.word	0x00000000
        /*0030*/ 	.short	0x0006
        /*0032*/ 	.short	0x0028
        /*0034*/ 	.byte	0x00, 0xf5, 0x21, 0x00


	//----- nvinfo : EIATTR_KPARAM_INFO
	.align		4
.L_49:
        /*0038*/ 	.byte	0x04, 0x17
        /*003a*/ 	.short	(.L_51 - .L_50)
.L_50:
        /*003c*/ 	.word	0x00000000
        /*0040*/ 	.short	0x0005
        /*0042*/ 	.short	0x0024
        /*0044*/ 	.byte	0x00, 0xf0, 0x11, 0x00


	//----- nvinfo : EIATTR_KPARAM_INFO
	.align		4
.L_51:
        /*0048*/ 	.byte	0x04, 0x17
        /*004a*/ 	.short	(.L_53 - .L_52)
.L_52:
        /*004c*/ 	.word	0x00000000
        /*0050*/ 	.short	0x0004
        /*0052*/ 	.short	0x0020
        /*0054*/ 	.byte	0x00, 0xf0, 0x11, 0x00


	//----- nvinfo : EIATTR_KPARAM_INFO
	.align		4
.L_53:
        /*0058*/ 	.byte	0x04, 0x17
        /*005a*/ 	.short	(.L_55 - .L_54)
.L_54:
        /*005c*/ 	.word	0x00000000
        /*0060*/ 	.short	0x0003
        /*0062*/ 	.short	0x0018
        /*0064*/ 	.byte	0x00, 0xf5, 0x21, 0x00


	//----- nvinfo : EIATTR_KPARAM_INFO
	.align		4
.L_55:
        /*0068*/ 	.byte	0x04, 0x17
        /*006a*/ 	.short	(.L_57 - .L_56)
.L_56:
        /*006c*/ 	.word	0x00000000
        /*0070*/ 	.short	0x0002
        /*0072*/ 	.short	0x0010
        /*0074*/ 	.byte	0x00, 0xf5, 0x21, 0x00


	//----- nvinfo : EIATTR_KPARAM_INFO
	.align		4
.L_57:
        /*0078*/ 	.byte	0x04, 0x17
        /*007a*/ 	.short	(.L_59 - .L_58)
.L_58:
        /*007c*/ 	.word	0x00000000
        /*0080*/ 	.short	0x0001
        /*0082*/ 	.short	0x0008
        /*0084*/ 	.byte	0x00, 0xf0, 0x11, 0x00


	//----- nvinfo : EIATTR_KPARAM_INFO
	.align		4
.L_59:
        /*0088*/ 	.byte	0x04, 0x17
        /*008a*/ 	.short	(.L_61 - .L_60)
.L_60:
        /*008c*/ 	.word	0x00000000
        /*0090*/ 	.short	0x0000
        /*0092*/ 	.short	0x0000
        /*0094*/ 	.byte	0x00, 0xf5, 0x21, 0x00


	//----- nvinfo : EIATTR_SPARSE_MMA_MASK
	.align		4
.L_61:
        /*0098*/ 	.byte	0x03, 0x50
        /*009a*/ 	.short	0x0000


	//----- nvinfo : EIATTR_MAXREG_COUNT
	.align		4
        /*009c*/ 	.byte	0x03, 0x1b
        /*009e*/ 	.short	0x00ff


	//----- nvinfo : EIATTR_MERCURY_ISA_VERSION
	.align		4
        /*00a0*/ 	.byte	0x03, 0x5f
        /*00a2*/ 	.short	0x0101


	//----- nvinfo : EIATTR_INT_WARP_WIDE_INSTR_OFFSETS
	.align		4
        /*00a4*/ 	.byte	0x04, 0x31
        /*00a6*/ 	.short	(.L_63 - .L_62)


	//   ....[0]....
.L_62:
        /*00a8*/ 	.word	0x00000290


	//   ....[1]....
        /*00ac*/ 	.word	0x00000340


	//   ....[2]....
        /*00b0*/ 	.word	0x00000470


	//   ....[3]....
        /*00b4*/ 	.word	0x00000530


	//   ....[4]....
        /*00b8*/ 	.word	0x00000600


	//   ....[5]....
        /*00bc*/ 	.word	0x000006c0


	//   ....[6]....
        /*00c0*/ 	.word	0x00000780


	//----- nvinfo : EIATTR_VRC_CTA_INIT_COUNT
	.align		4
.L_63:
        /*00c4*/ 	.byte	0x02, 0x4a
	.zero		1
	.zero		1


	//----- nvinfo : EIATTR_EXIT_INSTR_OFFSETS
	.align		4
        /*00c8*/ 	.byte	0x04, 0x1c
        /*00ca*/ 	.short	(.L_65 - .L_64)


	//   ....[0]....
.L_64:
        /*00cc*/ 	.word	0x00000070


	//   ....[1]....
        /*00d0*/ 	.word	0x000000e0


	//   ....[2]....
        /*00d4*/ 	.word	0x00000140


	//   ....[3]....
        /*00d8*/ 	.word	0x00000180


	//   ....[4]....
        /*00dc*/ 	.word	0x000003e0


	//   ....[5]....
        /*00e0*/ 	.word	0x00000810


	//----- nvinfo : EIATTR_CRS_STACK_SIZE
	.align		4
.L_65:
        /*00e4*/ 	.byte	0x04, 0x1e
        /*00e6*/ 	.short	(.L_67 - .L_66)
.L_66:
        /*00e8*/ 	.word	0x00000000


	//----- nvinfo : EIATTR_CBANK_PARAM_SIZE
	.align		4
.L_67:
        /*00ec*/ 	.byte	0x03, 0x19
        /*00ee*/ 	.short	0x003c


	//----- nvinfo : EIATTR_PARAM_CBANK
	.align		4
        /*00f0*/ 	.byte	0x04, 0x0a
        /*00f2*/ 	.short	(.L_69 - .L_68)
	.align		4
.L_68:
        /*00f4*/ 	.word	index@(.nv.constant0.frontier_expand_subgraph_only)
        /*00f8*/ 	.short	0x0380
        /*00fa*/ 	.short	0x003c


	//----- nvinfo : EIATTR_SW_WAR
	.align		4
.L_69:
        /*00fc*/ 	.byte	0x04, 0x36
        /*00fe*/ 	.short	(.L_71 - .L_70)
.L_70:
        /*0100*/ 	.word	0x00000008
.L_71:


//--------------------- .nv.info.frontier_write_neighbors_atomic_mark_dist_i32 --------------------------
	.section	.nv.info.frontier_write_neighbors_atomic_mark_dist_i32,"",@"SHT_CUDA_INFO"
	.sectionflags	@""
	.align	4


	//----- nvinfo : EIATTR_CUDA_API_VERSION
	.align		4
        /*0000*/ 	.byte	0x04, 0x37
        /*0002*/ 	.short	(.L_73 - .L_72)
.L_72:
        /*0004*/ 	.word	0x00000082


	//----- nvinfo : EIATTR_KPARAM_INFO
	.align		4
.L_73:
        /*0008*/ 	.byte	0x04, 0x17
        /*000a*/ 	.short	(.L_75 - .L_74)
.L_74:
        /*000c*/ 	.word	0x00000000
        /*0010*/ 	.short	0x0008
        /*0012*/ 	.short	0x003c
        /*0014*/ 	.byte	0x00, 0xf0, 0x11, 0x00


	//----- nvinfo : EIATTR_KPARAM_INFO
	.align		4
.L_75:
        /*0018*/ 	.byte	0x04, 0x17
        /*001a*/ 	.short	(.L_77 - .L_76)
.L_76:
        /*001c*/ 	.word	0x00000000
        /*0020*/ 	.short	0x0007
        /*0022*/ 	.short	0x0038
        /*0024*/ 	.byte	0x00, 0xf0, 0x11, 0x00


	//----- nvinfo : EIATTR_KPARAM_INFO
	.align		4
.L_77:
        /*0028*/ 	.byte	0x04, 0x17
        /*002a*/ 	.short	(.L_79 - .L_78)
.L_78:
        /*002c*/ 	.word	0x00000000
        /*0030*/ 	.short	0x0006
        /*0032*/ 	.short	0x0030
        /*0034*/ 	.byte	0x00, 0xf5, 0x21, 0x00


	//----- nvinfo : EIATTR_KPARAM_INFO
	.align		4
.L_79:
        /*0038*/ 	.byte	0x04, 0x17
        /*003a*/ 	.short	(.L_81 - .L_80)
.L_80:
        /*003c*/ 	.word	0x00000000
        /*0040*/ 	.short	0x0005
        /*0042*/ 	.short	0x0028
        /*0044*/ 	.byte	0x00, 0xf5, 0x21, 0x00


	//----- nvinfo : EIATTR_KPARAM_INFO
	.align		4
.L_81:
        /*0048*/ 	.byte	0x04, 0x17
        /*004a*/ 	.short	(.L_83 - .L_82)
.L_82:
        /*004c*/ 	.word	0x00000000
        /*0050*/ 	.short	0x0004
        /*0052*/ 	.short	0x0020
        /*0054*/ 	.byte	0x00, 0xf5, 0x21, 0x00


	//----- nvinfo : EIATTR_KPARAM_INFO
	.align		4
.L_83:
        /*0058*/ 	.byte	0x04, 0x17
        /*005a*/ 	.short	(.L_85 - .L_84)
.L_84:
        /*005c*/ 	.word	0x00000000
        /*0060*/ 	.short	0x0003
        /*0062*/ 	.short	0x0018
        /*0064*/ 	.byte	0x00, 0xf5, 0x21, 0x00


	//----- nvinfo : EIATTR_KPARAM_INFO
	.align		4
.L_85:
        /*0068*/ 	.byte	0x04, 0x17
        /*006a*/ 	.short	(.L_87 - .L_86)
.L_86:
        /*006c*/ 	.word	0x00000000
        /*0070*/ 	.short	0x0002
        /*0072*/ 	.short	0x0010
        /*0074*/ 	.byte	0x00, 0xf5, 0x21, 0x00


	//----- nvinfo : EIATTR_KPARAM_INFO
	.align		4
.L_87:
        /*0078*/ 	.byte	0x04, 0x17
        /*007a*/ 	.short	(.L_89 - .L_88)
.L_88:
        /*007c*/ 	.word	0x00000000
        /*0080*/ 	.short	0x0001
        /*0082*/ 	.short	0x0008
        /*0084*/ 	.byte	0x00, 0xf5, 0x21, 0x00


	//----- nvinfo : EIATTR_KPARAM_INFO
	.align		4
.L_89:
        /*0088*/ 	.byte	0x04, 0x17
        /*008a*/ 	.short	(.L_91 - .L_90)
.L_90:
        /*008c*/ 	.word	0x00000000
        /*0090*/ 	.short	0x0000
        /*0092*/ 	.short	0x0000
        /*0094*/ 	.byte	0x00, 0xf5, 0x21, 0x00


	//----- nvinfo : EIATTR_SPARSE_MMA_MASK
	.align		4
.L_91:
        /*0098*/ 	.byte	0x03, 0x50
        /*009a*/ 	.short	0x0000


	//----- nvinfo : EIATTR_MAXREG_COUNT
	.align		4
        /*009c*/ 	.byte	0x03, 0x1b
        /*009e*/ 	.short	0x00ff


	//----- nvinfo : EIATTR_MERCURY_ISA_VERSION
	.align		4
        /*00a0*/ 	.byte	0x03, 0x5f
        /*00a2*/ 	.short	0x0101


	//----- nvinfo : EIATTR_INT_WARP_WIDE_INSTR_OFFSETS
	.align		4
        /*00a4*/ 	.byte	0x04, 0x31
        /*00a6*/ 	.short	(.L_93 - .L_92)


	//   ....[0]....
.L_92:
        /*00a8*/ 	.word	0x00000310


	//   ....[1]....
        /*00ac*/ 	.word	0x000003c0


	//   ....[2]....
        /*00b0*/ 	.word	0x00000590


	//   ....[3]....
        /*00b4*/ 	.word	0x00000640


	//   ....[4]....
        /*00b8*/ 	.word	0x00000720


	//   ....[5]....
        /*00bc*/ 	.word	0x000007d0


	//   ....[6]....
        /*00c0*/ 	.word	0x000008b0


	//   ....[7]....
        /*00c4*/ 	.word	0x00000960


	//   ....[8]....
        /*00c8*/ 	.word	0x00000a60


	//   ....[9]....
        /*00cc*/ 	.word	0x00000b10


	//----- nvinfo : EIATTR_VRC_CTA_INIT_COUNT
	.align		4
.L_93:
        /*00d0*/ 	.byte	0x02, 0x4a
	.zero		1
	.zero		1


	//----- nvinfo : EIATTR_EXIT_INSTR_OFFSETS
	.align		4
        /*00d4*/ 	.byte	0x04, 0x1c
        /*00d6*/ 	.short	(.L_95 - .L_94)


	//   ....[0]....
.L_94:
        /*00d8*/ 	.word	0x00000070


	//   ....[1]....
        /*00dc*/ 	.word	0x00000130


	//   ....[2]....
        /*00e0*/ 	.word	0x00000460


	//   ....[3]....
        /*00e4*/ 	.word	0x00000b90


	//----- nvinfo : EIATTR_CRS_STACK_SIZE
	.align		4
.L_95:
        /*00e8*/ 	.byte	0x04, 0x1e
        /*00ea*/ 	.short	(.L_97 - .L_96)
.L_96:
        /*00ec*/ 	.word	0x00000000


	//----- nvinfo : EIATTR_CBANK_PARAM_SIZE
	.align		4
.L_97:
        /*00f0*/ 	.byte	0x03, 0x19
        /*00f2*/ 	.short	0x0040


	//----- nvinfo : EIATTR_PARAM_CBANK
	.align		4
        /*00f4*/ 	.byte	0x04, 0x0a
        /*00f6*/ 	.short	(.L_99 - .L_98)
	.align		4
.L_98:
        /*00f8*/ 	.word	index@(.nv.constant0.frontier_write_neighbors_atomic_mark_dist_i32)
        /*00fc*/ 	.short	0x0380
        /*00fe*/ 	.short	0x0040


	//----- nvinfo : EIATTR_SW_WAR
	.align		4
.L_99:
        /*0100*/ 	.byte	0x04, 0x36
        /*0102*/ 	.short	(.L_101 - .L_100)
.L_100:
        /*0104*/ 	.word	0x00000008
.L_101:


//--------------------- .nv.info.frontier_write_neighbors_atomic_mark_u32 --------------------------
	.section	.nv.info.frontier_write_neighbors_atomic_mark_u32,"",@"SHT_CUDA_INFO"
	.sectionflags	@""
	.align	4


	//----- nvinfo : EIATTR_CUDA_API_VERSION
	.align		4
        /*0000*/ 	.byte	0x04, 0x37
        /*0002*/ 	.short	(.L_103 - .L_102)
.L_102:
        /*0004*/ 	.word	0x00000082


	//----- nvinfo : EIATTR_KPARAM_INFO
	.align		4
.L_103:
        /*0008*/ 	.byte	0x04, 0x17
        /*000a*/ 	.short	(.L_105 - .L_104)
.L_104:
        /*000c*/ 	.word	0x00000000
        /*0010*/ 	.short	0x0006
        /*0012*/ 	.short	0x0030
        /*0014*/ 	.byte	0x00, 0xf0, 0x11, 0x00


	//----- nvinfo : EIATTR_KPARAM_INFO
	.align		4
.L_105:
        /*0018*/ 	.byte	0x04, 0x17
        /*001a*/ 	.short	(.L_107 - .L_106)
.L_106:
        /*001c*/ 	.word	0x00000000
        /*0020*/ 	.short	0x0005
        /*0022*/ 	.short	0x0028
        /*0024*/ 	.byte	0x00, 0xf5, 0x21, 0x00


	//----- nvinfo : EIATTR_KPARAM_INFO
	.align		4
.L_107:
        /*0028*/ 	.byte	0x04, 0x17
        /*002a*/ 	.short	(.L_109 - .L_108)
.L_108:
        /*002c*/ 	.word	0x00000000
        /*0030*/ 	.short	0x0004
        /*0032*/ 	.short	0x0020
        /*0034*/ 	.byte	0x00, 0xf5, 0x21, 0x00


	//----- nvinfo : EIATTR_KPARAM_INFO
	.align		4
.L_109:
        /*0038*/ 	.byte	0x04, 0x17
        /*003a*/ 	.short	(.L_111 - .L_110)
.L_110:
        /*003c*/ 	.word	0x00000000
        /*0040*/ 	.short	0x0003
        /*0042*/ 	.short	0x0018
        /*0044*/ 	.byte	0x00, 0xf5, 0x21, 0x00


	//----- nvinfo : EIATTR_KPARAM_INFO
	.align		4
.L_111:
        /*0048*/ 	.byte	0x04, 0x17
        /*004a*/ 	.short	(.L_113 - .L_112)
.L_112:
        /*004c*/ 	.word	0x00000000
        /*0050*/ 	.short	0x0002
        /*0052*/ 	.short	0x0010
        /*0054*/ 	.byte	0x00, 0xf5, 0x21, 0x00


	//----- nvinfo : EIATTR_KPARAM_INFO
	.align		4
.L_113:
        /*0058*/ 	.byte	0x04, 0x17
        /*005a*/ 	.short	(.L_115 - .L_114)
.L_114:
        /*005c*/ 	.word	0x00000000
        /*0060*/ 	.short	0x0001
        /*0062*/ 	.short	0x0008
        /*0064*/ 	.byte	0x00, 0xf5, 0x21, 0x00


	//----- nvinfo : EIATTR_KPARAM_INFO
	.align		4
.L_115:
        /*0068*/ 	.byte	0x04, 0x17
        /*006a*/ 	.short	(.L_117 - .L_116)
.L_116:
        /*006c*/ 	.word	0x00000000
        /*0070*/ 	.short	0x0000
        /*0072*/ 	.short	0x0000
        /*0074*/ 	.byte	0x00, 0xf5, 0x21, 0x00


	//----- nvinfo : EIATTR_SPARSE_MMA_MASK
	.align		4
.L_117:
        /*0078*/ 	.byte	0x03, 0x50
        /*007a*/ 	.short	0x0000


	//----- nvinfo : EIATTR_MAXREG_COUNT
	.align		4
        /*007c*/ 	.byte	0x03, 0x1b
        /*007e*/ 	.short	0x00ff


	//----- nvinfo : EIATTR_MERCURY_ISA_VERSION
	.align		4
        /*0080*/ 	.byte	0x03, 0x5f
        /*0082*/ 	.short	0x0101


	//----- nvinfo : EIATTR_INT_WARP_WIDE_INSTR_OFFSETS
	.align		4
        /*0084*/ 	.byte	0x04, 0x31
        /*0086*/ 	.short	(.L_119 - .L_118)


	//   ....[0]....
.L_118:
        /*0088*/ 	.word	0x000002d0


	//   ....[1]....
        /*008c*/ 	.word	0x00000360


	//   ....[2]....
        /*0090*/ 	.word	0x00000510


	//   ....[3]....
        /*0094*/ 	.word	0x000005a0


	//   ....[4]....
        /*0098*/ 	.word	0x00000680


	//   ....[5]....
        /*009c*/ 	.word	0x00000710


	//   ....[6]....
        /*00a0*/ 	.word	0x000007f0


	//   ....[7]....
        /*00a4*/ 	.word	0x00000880


	//   ....[8]....
        /*00a8*/ 	.word	0x00000980


	//   ....[9]....
        /*00ac*/ 	.word	0x00000a10


	//----- nvinfo : EIATTR_VRC_CTA_INIT_COUNT
	.align		4
.L_119:
        /*00b0*/ 	.byte	0x02, 0x4a
	.zero		1
	.zero		1


	//----- nvinfo : EIATTR_EXIT_INSTR_OFFSETS
	.align		4
        /*00b4*/ 	.byte	0x04, 0x1c
        /*00b6*/ 	.short	(.L_121 - .L_120)


	//   ....[0]....
.L_120:
        /*00b8*/ 	.word	0x00000070


	//   ....[1]....
        /*00bc*/ 	.word	0x00000130


	//   ....[2]....
        /*00c0*/ 	.word	0x00000400


	//   ....[3]....
        /*00c4*/ 	.word	0x00000a90


	//----- nvinfo : EIATTR_CRS_STACK_SIZE
	.align		4
.L_121:
        /*00c8*/ 	.byte	0x04, 0x1e
        /*00ca*/ 	.short	(.L_123 - .L_122)
.L_122:
        /*00cc*/ 	.word	0x00000000


	//----- nvinfo : EIATTR_CBANK_PARAM_SIZE
	.align		4
.L_123:
        /*00d0*/ 	.byte	0x03, 0x19
        /*00d2*/ 	.short	0x0034


	//----- nvinfo : EIATTR_PARAM_CBANK
	.align		4
        /*00d4*/ 	.byte	0x04, 0x0a
        /*00d6*/ 	.short	(.L_125 - .L_124)
	.align		4
.L_124:
        /*00d8*/ 	.word	index@(.nv.constant0.frontier_write_neighbors_atomic_mark_u32)
        /*00dc*/ 	.short	0x0380
        /*00de*/ 	.short	0x0034


	//----- nvinfo : EIATTR_SW_WAR
	.align		4
.L_125:
        /*00e0*/ 	.byte	0x04, 0x36
        /*00e2*/ 	.short	(.L_127 - .L_126)
.L_126:
        /*00e4*/ 	.word	0x00000008
.L_127:


//--------------------- .nv.info.frontier_write_neighbors_atomic_u32 --------------------------
	.section	.nv.info.frontier_write_neighbors_atomic_u32,"",@"SHT_CUDA_INFO"
	.sectionflags	@""
	.align	4


	//----- nvinfo : EIATTR_CUDA_API_VERSION
	.align		4
        /*0000*/ 	.byte	0x04, 0x37
        /*0002*/ 	.short	(.L_129 - .L_128)
.L_128:
        /*0004*/ 	.word	0x00000082


	//----- nvinfo : EIATTR_KPARAM_INFO
	.align		4
.L_129:
        /*0008*/ 	.byte	0x04, 0x17
        /*000a*/ 	.short	(.L_131 - .L_130)
.L_130:
        /*000c*/ 	.word	0x00000000
        /*0010*/ 	.short	0x0006
        /*0012*/ 	.short	0x0030
        /*0014*/ 	.byte	0x00, 0xf0, 0x11, 0x00


	//----- nvinfo : EIATTR_KPARAM_INFO
	.align		4
.L_131:
        /*0018*/ 	.byte	0x04, 0x17
        /*001a*/ 	.short	(.L_133 - .L_132)
.L_132:
        /*001c*/ 	.word	0x00000000
        /*0020*/ 	.short	0x0005
        /*0022*/ 	.short	0x0028
        /*0024*/ 	.byte	0x00, 0xf5, 0x21, 0x00


	//----- nvinfo : EIATTR_KPARAM_INFO
	.align		4
.L_133:
        /*0028*/ 	.byte	0x04, 0x17
        /*002a*/ 	.short	(.L_135 - .L_134)
.L_134:
        /*002c*/ 	.word	0x00000000
        /*0030*/ 	.short	0x0004
        /*0032*/ 	.short	0x0020
        /*0034*/ 	.byte	0x00, 0xf5, 0x21, 0x00


	//----- nvinfo : EIATTR_KPARAM_INFO
	.align		4
.L_135:
        /*0038*/ 	.byte	0x04, 0x17
        /*003a*/ 	.short	(.L_137 - .L_136)
.L_136:
        /*003c*/ 	.word	0x00000000
        /*0040*/ 	.short	0x0003
        /*0042*/ 	.short	0x0018
        /*0044*/ 	.byte	0x00, 0xf5, 0x21, 0x00


	//----- nvinfo : EIATTR_KPARAM_INFO
	.align		4
.L_137:
        /*0048*/ 	.byte	0x04, 0x17
        /*004a*/ 	.short	(.L_139 - .L_138)
.L_138:
        /*004c*/ 	.word	0x00000000
        /*0050*/ 	.short	0x0002
        /*0052*/ 	.short	0x0010
        /*0054*/ 	.byte	0x00, 0xf5, 0x21, 0x00


	//----- nvinfo : EIATTR_KPARAM_INFO
	.align		4
.L_139:
        /*0058*/ 	.byte	0x04, 0x17
        /*005a*/ 	.short	(.L_141 - .L_140)
.L_140:
        /*005c*/ 	.word	0x00000000
        /*0060*/ 	.short	0x0001
        /*0062*/ 	.short	0x0008
        /*0064*/ 	.byte	0x00, 0xf5, 0x21, 0x00


	//----- nvinfo : EIATTR_KPARAM_INFO
	.align		4
.L_141:
        /*0068*/ 	.byte	0x04, 0x17
        /*006a*/ 	.short	(.L_143 - .L_142)
.L_142:
        /*006c*/ 	.word	0x00000000
        /*0070*/ 	.short	0x0000
        /*0072*/ 	.short	0x0000
        /*0074*/ 	.byte	0x00, 0xf5, 0x21, 0x00


	//----- nvinfo : EIATTR_SPARSE_MMA_MASK
	.align		4
.L_143:
        /*0078*/ 	.byte	0x03, 0x50
        /*007a*/ 	.short	0x0000


	//----- nvinfo : EIATTR_MAXREG_COUNT
	.align		4
        /*007c*/ 	.byte	0x03, 0x1b
        /*007e*/ 	.short	0x00ff


	//----- nvinfo : EIATTR_MERCURY_ISA_VERSION
	.align		4
        /*0080*/ 	.byte	0x03, 0x5f
        /*0082*/ 	.short	0x0101


	//----- nvinfo : EIATTR_INT_WARP_WIDE_INSTR_OFFSETS
	.align		4
        /*0084*/ 	.byte	0x04, 0x31
        /*0086*/ 	.short	(.L_145 - .L_144)


	//   ....[0]....
.L_144:
        /*0088*/ 	.word	0x000002e0


	//   ....[1]....
        /*008c*/ 	.word	0x00000370


	//   ....[2]....
        /*0090*/ 	.word	0x00000510


	//   ....[3]....
        /*0094*/ 	.word	0x000005a0


	//   ....[4]....
        /*0098*/ 	.word	0x00000670


	//   ....[5]....
        /*009c*/ 	.word	0x00000700


	//   ....[6]....
        /*00a0*/ 	.word	0x000007d0


	//   ....[7]....
        /*00a4*/ 	.word	0x00000860


	//   ....[8]....
        /*00a8*/ 	.word	0x00000950


	//   ....[9]....
        /*00ac*/ 	.word	0x000009e0


	//----- nvinfo : EIATTR_VRC_CTA_INIT_COUNT
	.align		4
.L_145:
        /*00b0*/ 	.byte	0x02, 0x4a
	.zero		1
	.zero		1


	//----- nvinfo : EIATTR_EXIT_INSTR_OFFSETS
	.align		4
        /*00b4*/ 	.byte	0x04, 0x1c
        /*00b6*/ 	.short	(.L_147 - .L_146)


	//   ....[0]....
.L_146:
        /*00b8*/ 	.word	0x00000070


	//   ....[1]....
        /*00bc*/ 	.word	0x00000130


	//   ....[2]....
        /*00c0*/ 	.word	0x00000410


	//   ....[3]....
        /*00c4*/ 	.word	0x00000a60


	//----- nvinfo : EIATTR_CRS_STACK_SIZE
	.align		4
.L_147:
        /*00c8*/ 	.byte	0x04, 0x1e
        /*00ca*/ 	.short	(.L_149 - .L_148)
.L_148:
        /*00cc*/ 	.word	0x00000000


	//----- nvinfo : EIATTR_CBANK_PARAM_SIZE
	.align		4
.L_149:
        /*00d0*/ 	.byte	0x03, 0x19
        /*00d2*/ 	.short	0x0034


	//----- nvinfo : EIATTR_PARAM_CBANK
	.align		4
        /*00d4*/ 	.byte	0x04, 0x0a
        /*00d6*/ 	.short	(.L_151 - .L_150)
	.align		4
.L_150:
        /*00d8*/ 	.word	index@(.nv.constant0.frontier_write_neighbors_atomic_u32)
        /*00dc*/ 	.short	0x0380
        /*00de*/ 	.short	0x0034


	//----- nvinfo : EIATTR_SW_WAR
	.align		4
.L_151:
        /*00e0*/ 	.byte	0x04, 0x36
        /*00e2*/ 	.short	(.L_153 - .L_152)
.L_152:
        /*00e4*/ 	.word	0x00000008
.L_153:


//--------------------- .nv.info.frontier_write_neighbors_filter_sentinel_u32 --------------------------
	.section	.nv.info.frontier_write_neighbors_filter_sentinel_u32,"",@"SHT_CUDA_INFO"
	.sectionflags	@""
	.align	4


	//----- nvinfo : EIATTR_CUDA_API_VERSION
	.align		4
        /*0000*/ 	.byte	0x04, 0x37
        /*0002*/ 	.short	(.L_155 - .L_154)
.L_154:
        /*0004*/ 	.word	0x00000082


	//----- nvinfo : EIATTR_KPARAM_INFO
	.align		4
.L_155:
        /*0008*/ 	.byte	0x04, 0x17
        /*000a*/ 	.short	(.L_157 - .L_156)
.L_156:
        /*000c*/ 	.word	0x00000000
        /*0010*/ 	.short	0x0006
        /*0012*/ 	.short	0x0030
        /*0014*/ 	.byte	0x00, 0xf0, 0x11, 0x00


	//----- nvinfo : EIATTR_KPARAM_INFO
	.align		4
.L_157:
        /*0018*/ 	.byte	0x04, 0x17
        /*001a*/ 	.short	(.L_159 - .L_158)
.L_158:
        /*001c*/ 	.word	0x00000000
        /*0020*/ 	.short	0x0005
        /*0022*/ 	.short	0x0028
        /*0024*/ 	.byte	0x00, 0xf5, 0x21, 0x00


	//----- nvinfo : EIATTR_KPARAM_INFO
	.align		4
.L_159:
        /*0028*/ 	.byte	0x04, 0x17
        /*002a*/ 	.short	(.L_161 - .L_160)
.L_160:
        /*002c*/ 	.word	0x00000000
        /*0030*/ 	.short	0x0004
        /*0032*/ 	.short	0x0020
        /*0034*/ 	.byte	0x00, 0xf5, 0x21, 0x00


	//----- nvinfo : EIATTR_KPARAM_INFO
	.align		4
.L_161:
        /*0038*/ 	.byte	0x04, 0x17
        /*003a*/ 	.short	(.L_163 - .L_162)
.L_162:
        /*003c*/ 	.word	0x00000000
        /*0040*/ 	.short	0x0003
        /*0042*/ 	.short	0x0018
        /*0044*/ 	.byte	0x00, 0xf5, 0x21, 0x00


	//----- nvinfo : EIATTR_KPARAM_INFO
	.align		4
.L_163:
        /*0048*/ 	.byte	0x04, 0x17
        /*004a*/ 	.short	(.L_165 - .L_164)
.L_164:
        /*004c*/ 	.word	0x00000000
        /*0050*/ 	.short	0x0002
        /*0052*/ 	.short	0x0010
        /*0054*/ 	.byte	0x00, 0xf5, 0x21, 0x00


	//----- nvinfo : EIATTR_KPARAM_INFO
	.align		4
.L_165:
        /*0058*/ 	.byte	0x04, 0x17
        /*005a*/ 	.short	(.L_167 - .L_166)
.L_166:
        /*005c*/ 	.word	0x00000000
        /*0060*/ 	.short	0x0001
        /*0062*/ 	.short	0x0008
        /*0064*/ 	.byte	0x00, 0xf5, 0x21, 0x00


	//----- nvinfo : EIATTR_KPARAM_INFO
	.align		4
.L_167:
        /*0068*/ 	.byte	0x04, 0x17
        /*006a*/ 	.short	(.L_169 - .L_168)
.L_168:
        /*006c*/ 	.word	0x00000000
        /*0070*/ 	.short	0x0000
        /*0072*/ 	.short	0x0000
        /*0074*/ 	.byte	0x00, 0xf5, 0x21, 0x00


	//----- nvinfo : EIATTR_SPARSE_MMA_MASK
	.align		4
.L_169:
        /*0078*/ 	.byte	0x03, 0x50
        /*007a*/ 	.short	0x0000


	//----- nvinfo : EIATTR_MAXREG_COUNT
	.align		4
        /*007c*/ 	.byte	0x03, 0x1b
        /*007e*/ 	.short	0x00ff


	//----- nvinfo : EIATTR_MERCURY_ISA_VERSION
	.align		4
        /*0080*/ 	.byte	0x03, 0x5f
        /*0082*/ 	.short	0x0101


	//----- nvinfo : EIATTR_VRC_CTA_INIT_COUNT
	.align		4
        /*0084*/ 	.byte	0x02, 0x4a
	.zero		1
	.zero		1


	//----- nvinfo : EIATTR_EXIT_INSTR_OFFSETS
	.align		4
        /*0088*/ 	.byte	0x04, 0x1c
        /*008a*/ 	.short	(.L_171 - .L_170)


	//   ....[0]....
.L_170:
        /*008c*/ 	.word	0x00000070


	//   ....[1]....
        /*0090*/ 	.word	0x00000150


	//   ....[2]....
        /*0094*/ 	.word	0x00000380


	//   ....[3]....
        /*0098*/ 	.word	0x00000690


	//----- nvinfo : EIATTR_CRS_STACK_SIZE
	.align		4
.L_171:
        /*009c*/ 	.byte	0x04, 0x1e
        /*009e*/ 	.short	(.L_173 - .L_172)
.L_172:
        /*00a0*/ 	.word	0x00000000


	//----- nvinfo : EIATTR_CBANK_PARAM_SIZE
	.align		4
.L_173:
        /*00a4*/ 	.byte	0x03, 0x19
        /*00a6*/ 	.short	0x0034


	//----- nvinfo : EIATTR_PARAM_CBANK
	.align		4
        /*00a8*/ 	.byte	0x04, 0x0a
        /*00aa*/ 	.short	(.L_175 - .L_174)
	.align		4
.L_174:
        /*00ac*/ 	.word	index@(.nv.constant0.frontier_write_neighbors_filter_sentinel_u32)
        /*00b0*/ 	.short	0x0380
        /*00b2*/ 	.short	0x0034


	//----- nvinfo : EIATTR_SW_WAR
	.align		4
.L_175:
        /*00b4*/ 	.byte	0x04, 0x36
        /*00b6*/ 	.short	(.L_177 - .L_176)
.L_176:
        /*00b8*/ 	.word	0x00000008
.L_177:


//--------------------- .nv.info.frontier_write_neighbors_u32 --------------------------
	.section	.nv.info.frontier_write_neighbors_u32,"",@"SHT_CUDA_INFO"
	.sectionflags	@""
	.align	4


	//----- nvinfo : EIATTR_CUDA_API_VERSION
	.align		4
        /*0000*/ 	.byte	0x04, 0x37
        /*0002*/ 	.short	(.L_179 - .L_178)
.L_178:
        /*0004*/ 	.word	0x00000082


	//----- nvinfo : EIATTR_KPARAM_INFO
	.align		4
.L_179:
        /*0008*/ 	.byte	0x04, 0x17
        /*000a*/ 	.short	(.L_181 - .L_180)
.L_180:
        /*000c*/ 	.word	0x00000000
        /*0010*/ 	.short	0x0005
        /*0012*/ 	.short	0x0028
        /*0014*/ 	.byte	0x00, 0xf0, 0x11, 0x00


	//----- nvinfo : EIATTR_KPARAM_INFO
	.align		4
.L_181:
        /*0018*/ 	.byte	0x04, 0x17
        /*001a*/ 	.short	(.L_183 - .L_182)
.L_182:
        /*001c*/ 	.word	0x00000000
        /*0020*/ 	.short	0x0004
        /*0022*/ 	.short	0x0020
        /*0024*/ 	.byte	0x00, 0xf5, 0x21, 0x00


	//----- nvinfo : EIATTR_KPARAM_INFO
	.align		4
.L_183:
        /*0028*/ 	.byte	0x04, 0x17
        /*002a*/ 	.short	(.L_185 - .L_184)
.L_184:
        /*002c*/ 	.word	0x00000000
        /*0030*/ 	.short	0x0003
        /*0032*/ 	.short	0x0018
        /*0034*/ 	.byte	0x00, 0xf5, 0x21, 0x00


	//----- nvinfo : EIATTR_KPARAM_INFO
	.align		4
.L_185:
        /*0038*/ 	.byte	0x04, 0x17
        /*003a*/ 	.short	(.L_187 - .L_186)
.L_186:
        /*003c*/ 	.word	0x00000000
        /*0040*/ 	.short	0x0002
        /*0042*/ 	.short	0x0010
        /*0044*/ 	.byte	0x00, 0xf5, 0x21, 0x00


	//----- nvinfo : EIATTR_KPARAM_INFO
	.align		4
.L_187:
        /*0048*/ 	.byte	0x04, 0x17
        /*004a*/ 	.short	(.L_189 - .L_188)
.L_188:
        /*004c*/ 	.word	0x00000000
        /*0050*/ 	.short	0x0001
        /*0052*/ 	.short	0x0008
        /*0054*/ 	.byte	0x00, 0xf5, 0x21, 0x00


	//----- nvinfo : EIATTR_KPARAM_INFO
	.align		4
.L_189:
        /*0058*/ 	.byte	0x04, 0x17
        /*005a*/ 	.short	(.L_191 - .L_190)
.L_190:
        /*005c*/ 	.word	0x00000000
        /*0060*/ 	.short	0x0000
        /*0062*/ 	.short	0x0000
        /*0064*/ 	.byte	0x00, 0xf5, 0x21, 0x00


	//----- nvinfo : EIATTR_SPARSE_MMA_MASK
	.align		4
.L_191:
        /*0068*/ 	.byte	0x03, 0x50
        /*006a*/ 	.short	0x0000


	//----- nvinfo : EIATTR_MAXREG_COUNT
	.align		4
        /*006c*/ 	.byte	0x03, 0x1b
        /*006e*/ 	.short	0x00ff


	//----- nvinfo : EIATTR_MERCURY_ISA_VERSION
	.align		4
        /*0070*/ 	.byte	0x03, 0x5f
        /*0072*/ 	.short	0x0101


	//----- nvinfo : EIATTR_VRC_CTA_INIT_COUNT
	.align		4
        /*0074*/ 	.byte	0x02, 0x4a
	.zero		1
	.zero		1


	//----- nvinfo : EIATTR_EXIT_INSTR_OFFSETS
	.align		4
        /*0078*/ 	.byte	0x04, 0x1c
        /*007a*/ 	.short	(.L_193 - .L_192)


	//   ....[0]....
.L_192:
        /*007c*/ 	.word	0x00000070


	//   ....[1]....
        /*0080*/ 	.word	0x00000150


	//   ....[2]....
        /*0084*/ 	.word	0x00000310


	//   ....[3]....
        /*0088*/ 	.word	0x000004d0


	//----- nvinfo : EIATTR_CRS_STACK_SIZE
	.align		4
.L_193:
        /*008c*/ 	.byte	0x04, 0x1e
        /*008e*/ 	.short	(.L_195 - .L_194)
.L_194:
        /*0090*/ 	.word	0x00000000


	//----- nvinfo : EIATTR_CBANK_PARAM_SIZE
	.align		4
.L_195:
        /*0094*/ 	.byte	0x03, 0x19
        /*0096*/ 	.short	0x002c


	//----- nvinfo : EIATTR_PARAM_CBANK
	.align		4
        /*0098*/ 	.byte	0x04, 0x0a
        /*009a*/ 	.short	(.L_197 - .L_196)
	.align		4
.L_196:
        /*009c*/ 	.word	index@(.nv.constant0.frontier_write_neighbors_u32)
        /*00a0*/ 	.short	0x0380
        /*00a2*/ 	.short	0x002c


	//----- nvinfo : EIATTR_SW_WAR
	.align		4
.L_197:
        /*00a4*/ 	.byte	0x04, 0x36
        /*00a6*/ 	.short	(.L_199 - .L_198)
.L_198:
        /*00a8*/ 	.word	0x00000008
.L_199:


//--------------------- .nv.info.frontier_degrees_u32 --------------------------
	.section	.nv.info.frontier_degrees_u32,"",@"SHT_CUDA_INFO"
	.sectionflags	@""
	.align	4


	//----- nvinfo : EIATTR_CUDA_API_VERSION
	.align		4
        /*0000*/ 	.byte	0x04, 0x37
        /*0002*/ 	.short	(.L_201 - .L_200)
.L_200:
        /*0004*/ 	.word	0x00000082


	//----- nvinfo : EIATTR_KPARAM_INFO
	.align		4
.L_201:
        /*0008*/ 	.byte	0x04, 0x17
        /*000a*/ 	.short	(.L_203 - .L_202)
.L_202:
        /*000c*/ 	.word	0x00000000
        /*0010*/ 	.short	0x0003
        /*0012*/ 	.short	0x0018
        /*0014*/ 	.byte	0x00, 0xf0, 0x11, 0x00


	//----- nvinfo : EIATTR_KPARAM_INFO
	.align		4
.L_203:
        /*0018*/ 	.byte	0x04, 0x17
        /*001a*/ 	.short	(.L_205 - .L_204)
.L_204:
        /*001c*/ 	.word	0x00000000
        /*0020*/ 	.short	0x0002
        /*0022*/ 	.short	0x0010
        /*0024*/ 	.byte	0x00, 0xf5, 0x21, 0x00


	//----- nvinfo : EIATTR_KPARAM_INFO
	.align		4
.L_205:
        /*0028*/ 	.byte	0x04, 0x17
        /*002a*/ 	.short	(.L_207 - .L_206)
.L_206:
        /*002c*/ 	.word	0x00000000
        /*0030*/ 	.short	0x0001
        /*0032*/ 	.short	0x0008
        /*0034*/ 	.byte	0x00, 0xf5, 0x21, 0x00


	//----- nvinfo : EIATTR_KPARAM_INFO
	.align		4
.L_207:
        /*0038*/ 	.byte	0x04, 0x17
        /*003a*/ 	.short	(.L_209 - .L_208)
.L_208:
        /*003c*/ 	.word	0x00000000
        /*0040*/ 	.short	0x0000
        /*0042*/ 	.short	0x0000
        /*0044*/ 	.byte	0x00, 0xf5, 0x21, 0x00


	//----- nvinfo : EIATTR_SPARSE_MMA_MASK
	.align		4
.L_209:
        /*0048*/ 	.byte	0x03, 0x50
        /*004a*/ 	.short	0x0000


	//----- nvinfo : EIATTR_MAXREG_COUNT
	.align		4
        /*004c*/ 	.byte	0x03, 0x1b
        /*004e*/ 	.short	0x00ff


	//----- nvinfo : EIATTR_MERCURY_ISA_VERSION
	.align		4
        /*0050*/ 	.byte	0x03, 0x5f
        /*0052*/ 	.short	0x0101


	//----- nvinfo : EIATTR_VRC_CTA_INIT_COUNT
	.align		4
        /*0054*/ 	.byte	0x02, 0x4a
	.zero		1
	.zero		1


	//----- nvinfo : EIATTR_EXIT_INSTR_OFFSETS
	.align		4
        /*0058*/ 	.byte	0x04, 0x1c
        /*005a*/ 	.short	(.L_211 - .L_210)


	//   ....[0]....
.L_210:
        /*005c*/ 	.word	0x00000070


	//   ....[1]....
        /*0060*/ 	.word	0x00000160


	//----- nvinfo : EIATTR_CBANK_PARAM_SIZE
	.align		4
.L_211:
        /*0064*/ 	.byte	0x03, 0x19
        /*0066*/ 	.short	0x001c


	//----- nvinfo : EIATTR_PARAM_CBANK
	.align		4
        /*0068*/ 	.byte	0x04, 0x0a
        /*006a*/ 	.short	(.L_213 - .L_212)
	.align		4
.L_212:
        /*006c*/ 	.word	index@(.nv.constant0.frontier_degrees_u32)
        /*0070*/ 	.short	0x0380
        /*0072*/ 	.short	0x001c


	//----- nvinfo : EIATTR_SW_WAR
	.align		4
.L_213:
        /*0074*/ 	.byte	0x04, 0x36
        /*0076*/ 	.short	(.L_215 - .L_214)
.L_214:
        /*0078*/ 	.word	0x00000008
.L_215:


//--------------------- .nv.callgraph             --------------------------
	.section	.nv.callgraph,"",@"SHT_CUDA_CALLGRAPH"
	.align	4
	.sectionentsize	8
	.align		4
        /*0000*/ 	.word	0x00000000
	.align		4
        /*0004*/ 	.word	0xffffffff
	.align		4
        /*0008*/ 	.word	0x00000000
	.align		4
        /*000c*/ 	.word	0xfffffffe
	.align		4
        /*0010*/ 	.word	0x00000000
	.align		4
        /*0014*/ 	.word	0xfffffffd
	.align		4
        /*0018*/ 	.word	0x00000000
	.align		4
        /*001c*/ 	.word	0xfffffffc


//--------------------- .text.frontier_expand_subgraph_only --------------------------
	.section	.text.frontier_expand_subgraph_only,"ax",@progbits
	.align	128
        .global         frontier_expand_subgraph_only
        .type           frontier_expand_subgraph_only,@function
        .size           frontier_expand_subgraph_only,(.L_x_61 - frontier_expand_subgraph_only)
        .other          frontier_expand_subgraph_only,@"STO_CUDA_ENTRY STV_DEFAULT"
frontier_expand_subgraph_only:
.text.frontier_expand_subgraph_only:
[----:B------:R-:W-:Y:S01]  /*0000*/  LDC R1, c[0x0][0x37c] ;  /* 0x0000df00ff017b82 */ /* 0x000fe20000000800 */
[----:B------:R-:W0:Y:S07]  /*0010*/  S2R R0, SR_TID.X ;  /* 0x0000000000007919 */ /* 0x000e2e0000002100 */
[----:B------:R-:W0:Y:S01]  /*0020*/  S2UR UR4, SR_CTAID.X ;  /* 0x00000000000479c3 */ /* 0x000e220000002500 */
[----:B------:R-:W1:Y:S07]  /*0030*/  LDCU UR5, c[0x0][0x388] ;  /* 0x00007100ff0577ac */ /* 0x000e6e0008000800 */
[----:B------:R-:W0:Y:S02]  /*0040*/  LDC R5, c[0x0][0x360] ;  /* 0x0000d800ff057b82 */ /* 0x000e240000000800 */
[----:B0-----:R-:W-:-:S05]  /*0050*/  IMAD R5, R5, UR4, R0 ;  /* 0x0000000405057c24 */ /* 0x001fca000f8e0200 */
[----:B-1----:R-:W-:-:S13]  /*0060*/  ISETP.GE.U32.AND P0, PT, R5, UR5, PT ;  /* 0x0000000505007c0c */ /* 0x002fda000bf06070 */
[----:B------:R-:W-:Y:S05]  /*0070*/  @P0 EXIT ;  /* 0x000000000000094d */ /* 0x000fea0003800000 */
[----:B------:R-:W0:Y:S01]  /*0080*/  LDC.64 R2, c[0x0][0x380] ;  /* 0x0000e000ff027b82 */ /* 0x000e220000000a00 */
[----:B------:R-:W1:Y:S01]  /*0090*/  LDCU.64 UR4, c[0x0][0x358] ;  /* 0x00006b00ff0477ac */ /* 0x000e620008000a00 */
[----:B------:R-:W2:Y:S01]  /*00a0*/  LDCU UR6, c[0x0][0x3a0] ;  /* 0x00007400ff0677ac */ /* 0x000ea20008000800 */
[----:B0-----:R-:W-:-:S05]  /*00b0*/  IMAD.WIDE.U32 R2, R5, 0x4, R2 ;  /* 0x0000000405027825 */ /* 0x001fca00078e0002 */
[----:B-1----:R-:W2:Y:S02]  /*00c0*/  LDG.E R5, desc[UR4][R2.64] ;  /* 0x0000000402057981 */ /* 0x002ea4000c1e1900 */
[----:B--2---:R-:W-:-:S13]  /*00d0*/  ISETP.GE.U32.AND P0, PT, R5, UR6, PT ;  /* 0x0000000605007c0c */ /* 0x004fda000bf06070 */
[----:B------:R-:W-:Y:S05]  /*00e0*/  @P0 EXIT ;  /* 0x000000000000094d */ /* 0x000fea0003800000 */
[----:B------:R-:W0:Y:S01]  /*00f0*/  LDC.64 R2, c[0x0][0x390] ;  /* 0x0000e400ff027b82 */ /* 0x000e220000000a00 */
[----:B------:R-:W1:Y:S01]  /*0100*/  LDCU UR6, c[0x0][0x3a4] ;  /* 0x00007480ff0677ac */ /* 0x000e620008000800 */
[----:B0-----:R-:W-:-:S05]  /*0110*/  IMAD.WIDE.U32 R2, R5, 0x4, R2 ;  /* 0x0000000405027825 */ /* 0x001fca00078e0002 */
[----:B------:R-:W1:Y:S02]  /*0120*/  LDG.E R7, desc[UR4][R2.64] ;  /* 0x0000000402077981 */ /* 0x000e64000c1e1900 */
[----:B-1----:R-:W-:-:S13]  /*0130*/  ISETP.GT.U32.AND P0, PT, R7, UR6, PT ;  /* 0x0000000607007c0c */ /* 0x002fda000bf04070 */
[----:B------:R-:W-:Y:S05]  /*0140*/  @P0 EXIT ;  /* 0x000000000000094d */ /* 0x000fea0003800000 */
[----:B------:R-:W2:Y:S02]  /*0150*/  LDG.E R0, desc[UR4][R2.64+0x4] ;  /* 0x0000040402007981 */ /* 0x000ea4000c1e1900 */
[----:B--2---:R-:W-:-:S04]  /*0160*/  VIMNMX.U32 R0, PT, PT, R0, UR6, PT ;  /* 0x0000000600007c48 */ /* 0x004fc8000bfe0000 */
[----:B------:R-:W-:-:S13]  /*0170*/  ISETP.GE.U32.AND P0, PT, R7, R0, PT ;  /* 0x000000000700720c */ /* 0x000fda0003f06070 */
[----:B------:R-:W-:Y:S05]  /*0180*/  @P0 EXIT ;  /* 0x000000000000094d */ /* 0x000fea0003800000 */
[--C-:B------:R-:W-:Y:S01]  /*0190*/  IMAD.IADD R2, R0, 0x1, -R7.reuse ;  /* 0x0000000100027824 */ /* 0x100fe200078e0a07 */
[----:B------:R-:W0:Y:S01]  /*01a0*/  LDCU UR7, c[0x0][0x3b8] ;  /* 0x00007700ff0777ac */ /* 0x000e220008000800 */
[----:B------:R-:W-:Y:S01]  /*01b0*/  IMAD.IADD R3, R7, 0x1, -R0 ;  /* 0x0000000107037824 */ /* 0x000fe200078e0a00 */
[----:B------:R-:W-:Y:S01]  /*01c0*/  BSSY.RECONVERGENT B0, `(.L_x_0) ;  /* 0x0000021000007945 */ /* 0x000fe20003800200 */
[----:B------:R-:W-:Y:S01]  /*01d0*/  IMAD.MOV.U32 R5, RZ, RZ, R7 ;  /* 0x000000ffff057224 */ /* 0x000fe200078e0007 */
[----:B------:R-:W-:Y:S02]  /*01e0*/  LOP3.LUT P1, R6, R2, 0x3, RZ, 0xc0, !PT ;  /* 0x0000000302067812 */ /* 0x000fe4000782c0ff */
[----:B------:R-:W-:-:S11]  /*01f0*/  ISETP.GT.U32.AND P0, PT, R3, -0x4, PT ;  /* 0xfffffffc0300780c */ /* 0x000fd60003f04070 */
[----:B------:R-:W-:Y:S05]  /*0200*/  @!P1 BRA `(.L_x_1) ;  /* 0x0000000000709947 */ /* 0x000fea0003800000 */
[----:B------:R-:W1:Y:S08]  /*0210*/  LDC.64 R4, c[0x0][0x398] ;  /* 0x0000e600ff047b82 */ /* 0x000e700000000a00 */
[----:B------:R-:W2:Y:S01]  /*0220*/  LDC.64 R2, c[0x0][0x3b0] ;  /* 0x0000ec00ff027b82 */ /* 0x000ea20000000a00 */
[----:B-1----:R-:W-:-:S04]  /*0230*/  IMAD.WIDE.U32 R4, R7, 0x4, R4 ;  /* 0x0000000407047825 */ /* 0x002fc800078e0004 */
[----:B------:R-:W-:Y:S02]  /*0240*/  IMAD.MOV.U32 R8, RZ, RZ, R4 ;  /* 0x000000ffff087224 */ /* 0x000fe400078e0004 */
[----:B------:R-:W-:Y:S02]  /*0250*/  IMAD.MOV.U32 R9, RZ, RZ, R5 ;  /* 0x000000ffff097224 */ /* 0x000fe400078e0005 */
[--C-:B------:R-:W-:Y:S02]  /*0260*/  IMAD.IADD R5, R7, 0x1, R6.reuse ;  /* 0x0000000107057824 */ /* 0x100fe400078e0206 */
[----:B--2---:R-:W-:-:S07]  /*0270*/  IMAD.MOV R4, RZ, RZ, -R6 ;  /* 0x000000ffff047224 */ /* 0x004fce00078e0a06 */
.L_x_2:
[----:B-1----:R-:W1:Y:S01]  /*0280*/  S2R R7, SR_LANEID ;  /* 0x0000000000077919 */ /* 0x002e620000000000 */
[----:B------:R-:W-:Y:S02]  /*0290*/  VOTEU.ANY UR6, UPT, PT ;  /* 0x0000000000067886 */ /* 0x000fe400038e0100 */
[----:B------:R-:W1:Y:S01]  /*02a0*/  FLO.U32 R10, UR6 ;  /* 0x00000006000a7d00 */ /* 0x000e6200080e0000 */
[----:B------:R-:W2:Y:S07]  /*02b0*/  LDG.E R15, desc[UR4][R8.64] ;  /* 0x00000004080f7981 */ /* 0x000eae000c1e1900 */
[----:B------:R-:W3:Y:S01]  /*02c0*/  POPC R13, UR6 ;  /* 0x00000006000d7d09 */ /* 0x000ee20008000000 */
[----:B-1----:R-:W-:-:S13]  /*02d0*/  ISETP.EQ.U32.AND P1, PT, R10, R7, PT ;  /* 0x000000070a00720c */ /* 0x002fda0003f22070 */
[----:B---3--:R-:W3:Y:S01]  /*02e0*/  @P1 ATOMG.E.ADD.STRONG.GPU PT, R13, desc[UR4][R2.64], R13 ;  /* 0x8000000d020d19a8 */ /* 0x008ee200081ef104 */
[----:B------:R-:W1:Y:S02]  /*02f0*/  S2R R6, SR_LTMASK ;  /* 0x0000000000067919 */ /* 0x000e640000003900 */
[----:B-1----:R-:W-:-:S06]  /*0300*/  LOP3.LUT R12, R6, UR6, RZ, 0xc0, !PT ;  /* 0x00000006060c7c12 */ /* 0x002fcc000f8ec0ff */
[----:B------:R-:W1:Y:S01]  /*0310*/  POPC R12, R12 ;  /* 0x0000000c000c7309 */ /* 0x000e620000000000 */
[----:B------:R-:W-:-:S05]  /*0320*/  VIADD R4, R4, 0x1 ;  /* 0x0000000104047836 */ /* 0x000fca0000000000 */
[----:B------:R-:W-:Y:S01]  /*0330*/  ISETP.NE.AND P2, PT, R4, RZ, PT ;  /* 0x000000ff0400720c */ /* 0x000fe20003f45270 */
[----:B---3--:R-:W1:Y:S02]  /*0340*/  SHFL.IDX PT, R11, R13, R10, 0x1f ;  /* 0x00001f0a0d0b7589 */ /* 0x008e6400000e0000 */
[----:B-1----:R-:W-:-:S05]  /*0350*/  IMAD.IADD R11, R11, 0x1, R12 ;  /* 0x000000010b0b7824 */ /* 0x002fca00078e020c */
[----:B0-----:R-:W-:-:S13]  /*0360*/  ISETP.GE.U32.AND P1, PT, R11, UR7, PT ;  /* 0x000000070b007c0c */ /* 0x001fda000bf26070 */
[----:B------:R-:W0:Y:S02]  /*0370*/  @!P1 LDC.64 R6, c[0x0][0x3a8] ;  /* 0x0000ea00ff069b82 */ /* 0x000e240000000a00 */
[----:B0-----:R-:W-:-:S05]  /*0380*/  @!P1 IMAD.WIDE.U32 R6, R11, 0x4, R6 ;  /* 0x000000040b069825 */ /* 0x001fca00078e0006 */
[----:B--2---:R1:W-:Y:S01]  /*0390*/  @!P1 STG.E desc[UR4][R6.64], R15 ;  /* 0x0000000f06009986 */ /* 0x0043e2000c101904 */
[----:B------:R-:W-:-:S04]  /*03a0*/  IADD3 R8, P1, PT, R8, 0x4, RZ ;  /* 0x0000000408087810 */ /* 0x000fc80007f3e0ff */
[----:B------:R-:W-:Y:S01]  /*03b0*/  IADD3.X R9, PT, PT, RZ, R9, RZ, P1, !PT ;  /* 0x00000009ff097210 */ /* 0x000fe20000ffe4ff */
[----:B------:R-:W-:Y:S08]  /*03c0*/  @P2 BRA `(.L_x_2) ;  /* 0xfffffffc00ac2947 */ /* 0x000ff0000383ffff */
.L_x_1:
[----:B0-----:R-:W-:Y:S05]  /*03d0*/  BSYNC.RECONVERGENT B0 ;  /* 0x0000000000007941 */ /* 0x001fea0003800200 */
.L_x_0:
[----:B------:R-:W-:Y:S05]  /*03e0*/  @P0 EXIT ;  /* 0x000000000000094d */ /* 0x000fea0003800000 */
[----:B-1----:R-:W0:Y:S01]  /*03f0*/  LDC.64 R6, c[0x0][0x398] ;  /* 0x0000e600ff067b82 */ /* 0x002e220000000a00 */
[C---:B------:R-:W-:Y:S01]  /*0400*/  IMAD.IADD R0, R5.reuse, 0x1, -R0 ;  /* 0x0000000105007824 */ /* 0x040fe200078e0a00 */
[----:B------:R-:W1:Y:S06]  /*0410*/  LDCU UR7, c[0x0][0x3b8] ;  /* 0x00007700ff0777ac */ /* 0x000e6c0008000800 */
[----:B------:R-:W2:Y:S01]  /*0420*/  LDC.64 R2, c[0x0][0x3b0] ;  /* 0x0000ec00ff027b82 */ /* 0x000ea20000000a00 */
[----:B0-----:R-:W-:-:S03]  /*0430*/  IMAD.WIDE.U32 R6, R5, 0x4, R6 ;  /* 0x0000000405067825 */ /* 0x001fc600078e0006 */
[----:B------:R-:W-:-:S05]  /*0440*/  IADD3 R4, P0, PT, R6, 0x8, RZ ;  /* 0x0000000806047810 */ /* 0x000fca0007f1e0ff */
[----:B-12---:R-:W-:-:S08]  /*0450*/  IMAD.X R5, RZ, RZ, R7, P0 ;  /* 0x000000ffff057224 */ /* 0x006fd000000e0607 */
.L_x_3:
[----:B0-----:R-:W0:Y:S01]  /*0460*/  S2R R7, SR_LANEID ;  /* 0x0000000000077919 */ /* 0x001e220000000000 */
[----:B------:R-:W-:Y:S02]  /*0470*/  VOTEU.ANY UR6, UPT, PT ;  /* 0x0000000000067886 */ /* 0x000fe400038e0100 */
[----:B------:R-:W0:Y:S01]  /*0480*/  FLO.U32 R10, UR6 ;  /* 0x00000006000a7d00 */ /* 0x000e2200080e0000 */
[----:B------:R-:W2:Y:S07]  /*0490*/  LDG.E R17, desc[UR4][R4.64+-0x8] ;  /* 0xfffff80404117981 */ /* 0x000eae000c1e1900 */
[----:B------:R-:W1:Y:S01]  /*04a0*/  POPC R13, UR6 ;  /* 0x00000006000d7d09 */ /* 0x000e620008000000 */
[----:B0-----:R-:W-:-:S13]  /*04b0*/  ISETP.EQ.U32.AND P0, PT, R10, R7, PT ;  /* 0x000000070a00720c */ /* 0x001fda0003f02070 */
[----:B-1----:R-:W3:Y:S01]  /*04c0*/  @P0 ATOMG.E.ADD.STRONG.GPU PT, R13, desc[UR4][R2.64], R13 ;  /* 0x8000000d020d09a8 */ /* 0x002ee200081ef104 */
[----:B------:R-:W0:Y:S02]  /*04d0*/  S2R R6, SR_LTMASK ;  /* 0x0000000000067919 */ /* 0x000e240000003900 */
[----:B0-----:R-:W-:-:S06]  /*04e0*/  LOP3.LUT R12, R6, UR6, RZ, 0xc0, !PT ;  /* 0x00000006060c7c12 */ /* 0x001fcc000f8ec0ff */
[----:B------:R-:W-:Y:S08]  /*04f0*/  POPC R12, R12 ;  /* 0x0000000c000c7309 */ /* 0x000ff00000000000 */
[----:B------:R-:W0:Y:S08]  /*0500*/  FLO.U32 R14, UR6 ;  /* 0x00000006000e7d00 */ /* 0x000e3000080e0000 */
[----:B------:R-:W1:Y:S01]  /*0510*/  POPC R15, UR6 ;  /* 0x00000006000f7d09 */ /* 0x000e620008000000 */
[----:B0-----:R-:W-:Y:S01]  /*0520*/  ISETP.EQ.U32.AND P1, PT, R14, R7, PT ;  /* 0x000000070e00720c */ /* 0x001fe20003f22070 */
[----:B---3--:R-:W0:Y:S02]  /*0530*/  SHFL.IDX PT, R11, R13, R10, 0x1f ;  /* 0x00001f0a0d0b7589 */ /* 0x008e2400000e0000 */
[----:B0-----:R-:W-:-:S05]  /*0540*/  IMAD.IADD R11, R11, 0x1, R12 ;  /* 0x000000010b0b7824 */ /* 0x001fca00078e020c */
[----:B------:R-:W-:-:S13]  /*0550*/  ISETP.GE.U32.AND P0, PT, R11, UR7, PT ;  /* 0x000000070b007c0c */ /* 0x000fda000bf06070 */
[----:B------:R-:W0:Y:S02]  /*0560*/  @!P0 LDC.64 R8, c[0x0][0x3a8] ;  /* 0x0000ea00ff088b82 */ /* 0x000e240000000a00 */
[----:B0-----:R-:W-:-:S05]  /*0570*/  @!P0 IMAD.WIDE.U32 R8, R11, 0x4, R8 ;  /* 0x000000040b088825 */ /* 0x001fca00078e0008 */
[----:B--2---:R0:W-:Y:S04]  /*0580*/  @!P0 STG.E desc[UR4][R8.64], R17 ;  /* 0x0000001108008986 */ /* 0x0041e8000c101904 */
[----:B------:R-:W2:Y:S04]  /*0590*/  LDG.E R19, desc[UR4][R4.64+-0x4] ;  /* 0xfffffc0404137981 */ /* 0x000ea8000c1e1900 */
[----:B-1----:R-:W3:Y:S01]  /*05a0*/  @P1 ATOMG.E.ADD.STRONG.GPU PT, R15, desc[UR4][R2.64], R15 ;  /* 0x8000000f020f19a8 */ /* 0x002ee200081ef104 */
[----:B------:R-:W-:-:S06]  /*05b0*/  LOP3.LUT R12, R6, UR6, RZ, 0xc0, !PT ;  /* 0x00000006060c7c12 */ /* 0x000fcc000f8ec0ff */
[----:B------:R-:W-:Y:S08]  /*05c0*/  POPC R12, R12 ;  /* 0x0000000c000c7309 */ /* 0x000ff00000000000 */
[----:B------:R-:W1:Y:S08]  /*05d0*/  FLO.U32 R16, UR6 ;  /* 0x0000000600107d00 */ /* 0x000e7000080e0000 */
[----:B0-----:R-:W0:Y:S01]  /*05e0*/  POPC R17, UR6 ;  /* 0x0000000600117d09 */ /* 0x001e220008000000 */
[----:B-1----:R-:W-:Y:S01]  /*05f0*/  ISETP.EQ.U32.AND P1, PT, R16, R7, PT ;  /* 0x000000071000720c */ /* 0x002fe20003f22070 */
[----:B---3--:R-:W1:Y:S02]  /*0600*/  SHFL.IDX PT, R13, R15, R14, 0x1f ;  /* 0x00001f0e0f0d7589 */ /* 0x008e6400000e0000 */
[----:B-1----:R-:W-:-:S05]  /*0610*/  IMAD.IADD R13, R13, 0x1, R12 ;  /* 0x000000010d0d7824 */ /* 0x002fca00078e020c */
[----:B------:R-:W-:-:S13]  /*0620*/  ISETP.GE.U32.AND P0, PT, R13, UR7, PT ;  /* 0x000000070d007c0c */ /* 0x000fda000bf06070 */
[----:B------:R-:W1:Y:S02]  /*0630*/  @!P0 LDC.64 R10, c[0x0][0x3a8] ;  /* 0x0000ea00ff0a8b82 */ /* 0x000e640000000a00 */
[----:B-1----:R-:W-:-:S05]  /*0640*/  @!P0 IMAD.WIDE.U32 R8, R13, 0x4, R10 ;  /* 0x000000040d088825 */ /* 0x002fca00078e000a */
[----:B--2---:R-:W-:Y:S04]  /*0650*/  @!P0 STG.E desc[UR4][R8.64], R19 ;  /* 0x0000001308008986 */ /* 0x004fe8000c101904 */
[----:B------:R-:W2:Y:S04]  /*0660*/  LDG.E R21, desc[UR4][R4.64] ;  /* 0x0000000404157981 */ /* 0x000ea8000c1e1900 */
[----:B0-----:R-:W3:Y:S01]  /*0670*/  @P1 ATOMG.E.ADD.STRONG.GPU PT, R17, desc[UR4][R2.64], R17 ;  /* 0x80000011021119a8 */ /* 0x001ee200081ef104 */
[----:B------:R-:W-:-:S06]  /*0680*/  LOP3.LUT R12, R6, UR6, RZ, 0xc0, !PT ;  /* 0x00000006060c7c12 */ /* 0x000fcc000f8ec0ff */
[----:B------:R-:W0:Y:S01]  /*0690*/  POPC R12, R12 ;  /* 0x0000000c000c7309 */ /* 0x000e220000000000 */
[----:B------:R-:W-:-:S07]  /*06a0*/  ISETP.EQ.U32.AND P1, PT, R14, R7, PT ;  /* 0x000000070e00720c */ /* 0x000fce0003f22070 */
[----:B------:R-:W1:Y:S01]  /*06b0*/  POPC R15, UR6 ;  /* 0x00000006000f7d09 */ /* 0x000e620008000000 */
[----:B---3--:R-:W0:Y:S02]  /*06c0*/  SHFL.IDX PT, R13, R17, R16, 0x1f ;  /* 0x00001f10110d7589 */ /* 0x008e2400000e0000 */
[----:B0-----:R-:W-:-:S04]  /*06d0*/  IADD3 R13, PT, PT, R13, R12, RZ ;  /* 0x0000000c0d0d7210 */ /* 0x001fc80007ffe0ff */
[----:B------:R-:W-:-:S13]  /*06e0*/  ISETP.GE.U32.AND P0, PT, R13, UR7, PT ;  /* 0x000000070d007c0c */ /* 0x000fda000bf06070 */
[----:B------:R-:W0:Y:S02]  /*06f0*/  @!P0 LDC.64 R10, c[0x0][0x3a8] ;  /* 0x0000ea00ff0a8b82 */ /* 0x000e240000000a00 */
[----:B0-----:R-:W-:-:S05]  /*0700*/  @!P0 IMAD.WIDE.U32 R8, R13, 0x4, R10 ;  /* 0x000000040d088825 */ /* 0x001fca00078e000a */
[----:B--2---:R-:W-:Y:S04]  /*0710*/  @!P0 STG.E desc[UR4][R8.64], R21 ;  /* 0x0000001508008986 */ /* 0x004fe8000c101904 */
[----:B------:R-:W2:Y:S04]  /*0720*/  LDG.E R13, desc[UR4][R4.64+0x4] ;  /* 0x00000404040d7981 */ /* 0x000ea8000c1e1900 */
[----:B-1----:R-:W3:Y:S01]  /*0730*/  @P1 ATOMG.E.ADD.STRONG.GPU PT, R15, desc[UR4][R2.64], R15 ;  /* 0x8000000f020f19a8 */ /* 0x002ee200081ef104 */
[----:B------:R-:W-:-:S06]  /*0740*/  LOP3.LUT R10, R6, UR6, RZ, 0xc0, !PT ;  /* 0x00000006060a7c12 */ /* 0x000fcc000f8ec0ff */
[----:B------:R-:W0:Y:S01]  /*0750*/  POPC R10, R10 ;  /* 0x0000000a000a7309 */ /* 0x000e220000000000 */
[----:B------:R-:W-:-:S05]  /*0760*/  VIADD R0, R0, 0x4 ;  /* 0x0000000400007836 */ /* 0x000fca0000000000 */
[----:B------:R-:W-:Y:S01]  /*0770*/  ISETP.NE.AND P1, PT, R0, RZ, PT ;  /* 0x000000ff0000720c */ /* 0x000fe20003f25270 */
[----:B---3--:R-:W0:Y:S02]  /*0780*/  SHFL.IDX PT, R11, R15, R14, 0x1f ;  /* 0x00001f0e0f0b7589 */ /* 0x008e2400000e0000 */
[----:B0-----:R-:W-:-:S05]  /*0790*/  IMAD.IADD R11, R11, 0x1, R10 ;  /* 0x000000010b0b7824 */ /* 0x001fca00078e020a */
[----:B------:R-:W-:-:S13]  /*07a0*/  ISETP.GE.U32.AND P0, PT, R11, UR7, PT ;  /* 0x000000070b007c0c */ /* 0x000fda000bf06070 */
[----:B------:R-:W0:Y:S02]  /*07b0*/  @!P0 LDC.64 R6, c[0x0][0x3a8] ;  /* 0x0000ea00ff068b82 */ /* 0x000e240000000a00 */
[----:B0-----:R-:W-:-:S05]  /*07c0*/  @!P0 IMAD.WIDE.U32 R6, R11, 0x4, R6 ;  /* 0x000000040b068825 */ /* 0x001fca00078e0006 */
[----:B--2---:R0:W-:Y:S01]  /*07d0*/  @!P0 STG.E desc[UR4][R6.64], R13 ;  /* 0x0000000d06008986 */ /* 0x0041e2000c101904 */
[----:B------:R-:W-:-:S05]  /*07e0*/  IADD3 R4, P0, PT, R4, 0x10, RZ ;  /* 0x0000001004047810 */ /* 0x000fca0007f1e0ff */
[----:B------:R-:W-:Y:S01]  /*07f0*/  IMAD.X R5, RZ, RZ, R5, P0 ;  /* 0x000000ffff057224 */ /* 0x000fe200000e0605 */
[----:B------:R-:W-:Y:S07]  /*0800*/  @P1 BRA `(.L_x_3) ;  /* 0xfffffffc00141947 */ /* 0x000fee000383ffff */
[----:B------:R-:W-:Y:S05]  /*0810*/  EXIT ;  /* 0x000000000000794d */ /* 0x000fea0003800000 */
.L_x_4:
[----:B------:R-:W-:-:S00]  /*0820*/  BRA `(.L_x_4) ;  /* 0xfffffffc00fc7947 */ /* 0x000fc0000383ffff */
[----:B------:R-:W-:-:S00]  /*0830*/  NOP ;  /* 0x0000000000007918 */ /* 0x000fc00000000000 */
        /* <DEDUP_REMOVED lines=12> */
.L_x_61:


//--------------------- .text.frontier_write_neighbors_atomic_mark_dist_i32 --------------------------
	.section	.text.frontier_write_neighbors_atomic_mark_dist_i32,"ax",@progbits
	.align	128
        .global         frontier_write_neighbors_atomic_mark_dist_i32
        .type           frontier_write_neighbors_atomic_mark_dist_i32,@function
        .size           frontier_write_neighbors_atomic_mark_dist_i32,(.L_x_62 - frontier_write_neighbors_atomic_mark_dist_i32)
        .other          frontier_write_neighbors_atomic_mark_dist_i32,@"STO_CUDA_ENTRY STV_DEFAULT"
frontier_write_neighbors_atomic_mark_dist_i32:
.text.frontier_write_neighbors_atomic_mark_dist_i32:
        /* <DEDUP_REMOVED lines=9> */
[----:B------:R-:W1:Y:S07]  /*0090*/  LDCU.64 UR4, c[0x0][0x358] ;  /* 0x00006b00ff0477ac */ /* 0x000e6e0008000a00 */
[----:B------:R-:W2:Y:S01]  /*00a0*/  LDC.64 R8, c[0x0][0x380] ;  /* 0x0000e000ff087b82 */ /* 0x000ea20000000a00 */
[----:B0-----:R-:W-:-:S06]  /*00b0*/  IMAD.WIDE.U32 R2, R5, 0x4, R2 ;  /* 0x0000000405027825 */ /* 0x001fcc00078e0002 */
[----:B-1----:R-:W3:Y:S02]  /*00c0*/  LDG.E R3, desc[UR4][R2.64] ;  /* 0x0000000402037981 */ /* 0x002ee4000c1e1900 */
[C---:B---3--:R-:W-:Y:S02]  /*00d0*/  VIADD R7, R3.reuse, 0x1 ;  /* 0x0000000103077836 */ /* 0x048fe40000000000 */
[----:B--2---:R-:W-:-:S04]  /*00e0*/  IMAD.WIDE.U32 R4, R3, 0x4, R8 ;  /* 0x0000000403047825 */ /* 0x004fc800078e0008 */
[----:B------:R-:W-:Y:S01]  /*00f0*/  IMAD.WIDE.U32 R8, R7, 0x4, R8 ;  /* 0x0000000407087825 */ /* 0x000fe200078e0008 */
[----:B------:R-:W2:Y:S05]  /*0100*/  LDG.E R11, desc[UR4][R4.64] ;  /* 0x00000004040b7981 */ /* 0x000eaa000c1e1900 */
[----:B------:R-:W2:Y:S02]  /*0110*/  LDG.E R8, desc[UR4][R8.64] ;  /* 0x0000000408087981 */ /* 0x000ea4000c1e1900 */
[----:B--2---:R-:W-:-:S13]  /*0120*/  ISETP.GE.U32.AND P0, PT, R11, R8, PT ;  /* 0x000000080b00720c */ /* 0x004fda0003f06070 */
[----:B------:R-:W-:Y:S05]  /*0130*/  @P0 EXIT ;  /* 0x000000000000094d */ /* 0x000fea0003800000 */
[----:B------:R-:W0:Y:S01]  /*0140*/  LDC R2, c[0x0][0x3bc] ;  /* 0x0000ef00ff027b82 */ /* 0x000e220000000800 */
[----:B------:R-:W-:Y:S01]  /*0150*/  IMAD.IADD R0, R8, 0x1, -R11 ;  /* 0x0000000108007824 */ /* 0x000fe200078e0a0b */
[----:B------:R-:W-:Y:S01]  /*0160*/  BSSY.RECONVERGENT B0, `(.L_x_5) ;  /* 0x000002d000007945 */ /* 0x000fe20003800200 */
[----:B------:R-:W-:-:S03]  /*0170*/  MOV R9, R11 ;  /* 0x0000000b00097202 */ /* 0x000fc60000000f00 */
[----:B------:R-:W-:Y:S01]  /*0180*/  LOP3.LUT P0, R12, R0, 0x3, RZ, 0xc0, !PT ;  /* 0x00000003000c7812 */ /* 0x000fe2000780c0ff */
[----:B0-----:R-:W-:-:S12]  /*0190*/  VIADD R0, R2, 0x1 ;  /* 0x0000000102007836 */ /* 0x001fd80000000000 */
[----:B------:R-:W-:Y:S05]  /*01a0*/  @!P0 BRA `(.L_x_6) ;  /* 0x0000000000a08947 */ /* 0x000fea0003800000 */
[----:B------:R-:W0:Y:S01]  /*01b0*/  LDC.64 R16, c[0x0][0x388] ;  /* 0x0000e200ff107b82 */ /* 0x000e220000000a00 */
[----:B------:R-:W-:-:S07]  /*01c0*/  IMAD.IADD R9, R11, 0x1, R12 ;  /* 0x000000010b097824 */ /* 0x000fce00078e020c */
[----:B------:R-:W1:Y:S08]  /*01d0*/  LDC.64 R2, c[0x0][0x3a0] ;  /* 0x0000e800ff027b82 */ /* 0x000e700000000a00 */
[----:B------:R-:W2:Y:S08]  /*01e0*/  LDC.64 R4, c[0x0][0x3a8] ;  /* 0x0000ea00ff047b82 */ /* 0x000eb00000000a00 */
[----:B------:R-:W3:Y:S01]  /*01f0*/  LDC.64 R6, c[0x0][0x398] ;  /* 0x0000e600ff067b82 */ /* 0x000ee20000000a00 */
[----:B0-----:R-:W-:-:S03]  /*0200*/  IMAD.WIDE.U32 R16, R11, 0x4, R16 ;  /* 0x000000040b107825 */ /* 0x001fc600078e0010 */
[----:B------:R-:W-:Y:S02]  /*0210*/  MOV R10, R16 ;  /* 0x00000010000a7202 */ /* 0x000fe40000000f00 */
[----:B------:R-:W-:-:S07]  /*0220*/  IADD3 R16, PT, PT, -R12, RZ, RZ ;  /* 0x000000ff0c107210 */ /* 0x000fce0007ffe1ff */
.L_x_9:
[----:B------:R-:W-:Y:S01]  /*0230*/  IMAD.MOV.U32 R14, RZ, RZ, R10 ;  /* 0x000000ffff0e7224 */ /* 0x000fe200078e000a */
[----:B------:R-:W-:-:S05]  /*0240*/  MOV R15, R17 ;  /* 0x00000011000f7202 */ /* 0x000fca0000000f00 */
[----:B0-----:R-:W3:Y:S01]  /*0250*/  LDG.E R19, desc[UR4][R14.64] ;  /* 0x000000040e137981 */ /* 0x001ee2000c1e1900 */
[----:B------:R-:W-:Y:S02]  /*0260*/  HFMA2 R20, -RZ, RZ, 0, 0 ;  /* 0x00000000ff147431 */ /* 0x000fe400000001ff */
[----:B------:R-:W-:Y:S02]  /*0270*/  IMAD.MOV.U32 R21, RZ, RZ, 0x1 ;  /* 0x00000001ff157424 */ /* 0x000fe400078e00ff */
[----:B---3--:R-:W-:-:S06]  /*0280*/  IMAD.WIDE.U32 R12, R19, 0x4, R6 ;  /* 0x00000004130c7825 */ /* 0x008fcc00078e0006 */
[----:B------:R-:W3:Y:S01]  /*0290*/  ATOMG.E.CAS.STRONG.GPU PT, R12, [R12], R20, R21 ;  /* 0x000000140c0c73a9 */ /* 0x000ee200001ee115 */
[----:B------:R-:W-:Y:S01]  /*02a0*/  VIADD R16, R16, 0x1 ;  /* 0x0000000110107836 */ /* 0x000fe20000000000 */
[----:B------:R-:W-:Y:S01]  /*02b0*/  BSSY.RECONVERGENT B1, `(.L_x_7) ;  /* 0x0000015000017945 */ /* 0x000fe20003800200 */
[----:B------:R-:W-:-:S03]  /*02c0*/  IADD3 R10, P1, PT, R10, 0x4, RZ ;  /* 0x000000040a0a7810 */ /* 0x000fc60007f3e0ff */
[----:B------:R-:W-:Y:S02]  /*02d0*/  ISETP.NE.AND P0, PT, R16, RZ, PT ;  /* 0x000000ff1000720c */ /* 0x000fe40003f05270 */
[----:B---3--:R-:W-:-:S13]  /*02e0*/  ISETP.NE.AND P2, PT, R12, RZ, PT ;  /* 0x000000ff0c00720c */ /* 0x008fda0003f45270 */
[----:B------:R-:W-:Y:S05]  /*02f0*/  @P2 BRA `(.L_x_8) ;  /* 0x0000000000402947 */ /* 0x000fea0003800000 */
[----:B------:R-:W0:Y:S01]  /*0300*/  S2R R15, SR_LANEID ;  /* 0x00000000000f7919 */ /* 0x000e220000000000 */
[----:B------:R-:W-:Y:S01]  /*0310*/  VOTEU.ANY UR6, UPT, PT ;  /* 0x0000000000067886 */ /* 0x000fe200038e0100 */
[----:B------:R-:W3:Y:S01]  /*0320*/  LDC.64 R12, c[0x0][0x3b0] ;  /* 0x0000ec00ff0c7b82 */ /* 0x000ee20000000a00 */
[----:B------:R-:W0:Y:S08]  /*0330*/  FLO.U32 R18, UR6 ;  /* 0x0000000600127d00 */ /* 0x000e3000080e0000 */
[----:B------:R-:W3:Y:S01]  /*0340*/  POPC R23, UR6 ;  /* 0x0000000600177d09 */ /* 0x000ee20008000000 */
[----:B0-----:R-:W-:Y:S01]  /*0350*/  ISETP.EQ.U32.AND P2, PT, R18, R15, PT ;  /* 0x0000000f1200720c */ /* 0x001fe20003f42070 */
[----:B-1----:R-:W-:-:S05]  /*0360*/  IMAD.WIDE.U32 R14, R19, 0x4, R2 ;  /* 0x00000004130e7825 */ /* 0x002fca00078e0002 */
[----:B------:R-:W-:Y:S07]  /*0370*/  STG.E desc[UR4][R14.64], R0 ;  /* 0x000000000e007986 */ /* 0x000fee000c101904 */
[----:B---3--:R-:W3:Y:S01]  /*0380*/  @P2 ATOMG.E.ADD.STRONG.GPU PT, R13, desc[UR4][R12.64], R23 ;  /* 0x800000170c0d29a8 */ /* 0x008ee200081ef104 */
[----:B------:R-:W0:Y:S02]  /*0390*/  S2R R20, SR_LTMASK ;  /* 0x0000000000147919 */ /* 0x000e240000003900 */
[----:B0-----:R-:W-:-:S06]  /*03a0*/  LOP3.LUT R22, R20, UR6, RZ, 0xc0, !PT ;  /* 0x0000000614167c12 */ /* 0x001fcc000f8ec0ff */
[----:B------:R-:W0:Y:S01]  /*03b0*/  POPC R22, R22 ;  /* 0x0000001600167309 */ /* 0x000e220000000000 */
[----:B---3--:R-:W0:Y:S02]  /*03c0*/  SHFL.IDX PT, R21, R13, R18, 0x1f ;  /* 0x00001f120d157589 */ /* 0x008e2400000e0000 */
[----:B0-----:R-:W-:-:S05]  /*03d0*/  IADD3 R21, PT, PT, R21, R22, RZ ;  /* 0x0000001615157210 */ /* 0x001fca0007ffe0ff */
[----:B--2---:R-:W-:-:S05]  /*03e0*/  IMAD.WIDE.U32 R20, R21, 0x4, R4 ;  /* 0x0000000415147825 */ /* 0x004fca00078e0004 */
[----:B------:R0:W-:Y:S02]  /*03f0*/  STG.E desc[UR4][R20.64], R19 ;  /* 0x0000001314007986 */ /* 0x0001e4000c101904 */
.L_x_8:
[----:B------:R-:W-:Y:S05]  /*0400*/  BSYNC.RECONVERGENT B1 ;  /* 0x0000000000017941 */ /* 0x000fea0003800200 */
.L_x_7:
[----:B------:R-:W-:Y:S01]  /*0410*/  IMAD.X R17, RZ, RZ, R17, P1 ;  /* 0x000000ffff117224 */ /* 0x000fe200008e0611 */
[----:B------:R-:W-:Y:S06]  /*0420*/  @P0 BRA `(.L_x_9) ;  /* 0xfffffffc00800947 */ /* 0x000fec000383ffff */
.L_x_6:
[----:B------:R-:W-:Y:S05]  /*0430*/  BSYNC.RECONVERGENT B0 ;  /* 0x0000000000007941 */ /* 0x000fea0003800200 */
.L_x_5:
[----:B-1----:R-:W-:-:S04]  /*0440*/  IADD3 R2, PT, PT, R11, -R8, RZ ;  /* 0x800000080b027210 */ /* 0x002fc80007ffe0ff */
[----:B------:R-:W-:-:S13]  /*0450*/  ISETP.GT.U32.AND P0, PT, R2, -0x4, PT ;  /* 0xfffffffc0200780c */ /* 0x000fda0003f04070 */
[----:B------:R-:W-:Y:S05]  /*0460*/  @P0 EXIT ;  /* 0x000000000000094d */ /* 0x000fea0003800000 */
[----:B------:R-:W1:Y:S08]  /*0470*/  LDC.64 R10, c[0x0][0x388] ;  /* 0x0000e200ff0a7b82 */ /* 0x000e700000000a00 */
[----:B------:R-:W3:Y:S08]  /*0480*/  LDC.64 R2, c[0x0][0x3a0] ;  /* 0x0000e800ff027b82 */ /* 0x000ef00000000a00 */
[----:B--2---:R-:W2:Y:S08]  /*0490*/  LDC.64 R4, c[0x0][0x3a8] ;  /* 0x0000ea00ff047b82 */ /* 0x004eb00000000a00 */
[----:B------:R-:W4:Y:S01]  /*04a0*/  LDC.64 R6, c[0x0][0x398] ;  /* 0x0000e600ff067b82 */ /* 0x000f220000000a00 */
[----:B-1----:R-:W-:-:S03]  /*04b0*/  IMAD.WIDE.U32 R10, R9, 0x4, R10 ;  /* 0x00000004090a7825 */ /* 0x002fc600078e000a */
[----:B------:R-:W-:Y:S01]  /*04c0*/  IADD3 R12, P0, PT, R10, 0x8, RZ ;  /* 0x000000080a0c7810 */ /* 0x000fe20007f1e0ff */
[----:B------:R-:W-:-:S03]  /*04d0*/  IMAD.IADD R10, R9, 0x1, -R8 ;  /* 0x00000001090a7824 */ /* 0x000fc600078e0a08 */
[----:B------:R-:W-:-:S09]  /*04e0*/  IADD3.X R9, PT, PT, RZ, R11, RZ, P0, !PT ;  /* 0x0000000bff097210 */ /* 0x000fd200007fe4ff */
.L_x_18:
[----:B------:R-:W-:-:S05]  /*04f0*/  IMAD.MOV.U32 R8, RZ, RZ, R12 ;  /* 0x000000ffff087224 */ /* 0x000fca00078e000c */
[----:B-1----:R-:W4:Y:S01]  /*0500*/  LDG.E R11, desc[UR4][R8.64+-0x8] ;  /* 0xfffff804080b7981 */ /* 0x002f22000c1e1900 */
[----:B------:R-:W-:Y:S01]  /*0510*/  MOV R15, 0x1 ;  /* 0x00000001000f7802 */ /* 0x000fe20000000f00 */
[----:B------:R-:W-:Y:S02]  /*0520*/  IMAD.MOV.U32 R14, RZ, RZ, RZ ;  /* 0x000000ffff0e7224 */ /* 0x000fe400078e00ff */
[----:B----4-:R-:W-:-:S06]  /*0530*/  IMAD.WIDE.U32 R12, R11, 0x4, R6 ;  /* 0x000000040b0c7825 */ /* 0x010fcc00078e0006 */
[----:B------:R-:W4:Y:S01]  /*0540*/  ATOMG.E.CAS.STRONG.GPU PT, R12, [R12], R14, R15 ;  /* 0x0000000e0c0c73a9 */ /* 0x000f2200001ee10f */
[----:B------:R-:W-:Y:S01]  /*0550*/  BSSY.RECONVERGENT B0, `(.L_x_10) ;  /* 0x0000013000007945 */ /* 0x000fe20003800200 */
[----:B----4-:R-:W-:-:S13]  /*0560*/  ISETP.NE.AND P0, PT, R12, RZ, PT ;  /* 0x000000ff0c00720c */ /* 0x010fda0003f05270 */
[----:B------:R-:W-:Y:S05]  /*0570*/  @P0 BRA `(.L_x_11) ;  /* 0x0000000000400947 */ /* 0x000fea0003800000 */
[----:B------:R-:W1:Y:S01]  /*0580*/  S2R R13, SR_LANEID ;  /* 0x00000000000d7919 */ /* 0x000e620000000000 */
[----:B------:R-:W-:Y:S01]  /*0590*/  VOTEU.ANY UR6, UPT, PT ;  /* 0x0000000000067886 */ /* 0x000fe200038e0100 */
[----:B------:R-:W4:Y:S01]  /*05a0*/  LDC.64 R16, c[0x0][0x3b0] ;  /* 0x0000ec00ff107b82 */ /* 0x000f220000000a00 */
[----:B------:R-:W1:Y:S08]  /*05b0*/  FLO.U32 R18, UR6 ;  /* 0x0000000600127d00 */ /* 0x000e7000080e0000 */
[----:B0-----:R-:W4:Y:S01]  /*05c0*/  POPC R19, UR6 ;  /* 0x0000000600137d09 */ /* 0x001f220008000000 */
[----:B-1----:R-:W-:Y:S01]  /*05d0*/  ISETP.EQ.U32.AND P0, PT, R18, R13, PT ;  /* 0x0000000d1200720c */ /* 0x002fe20003f02070 */
[----:B---3--:R-:W-:-:S05]  /*05e0*/  IMAD.WIDE.U32 R12, R11, 0x4, R2 ;  /* 0x000000040b0c7825 */ /* 0x008fca00078e0002 */
[----:B------:R-:W-:Y:S07]  /*05f0*/  STG.E desc[UR4][R12.64], R0 ;  /* 0x000000000c007986 */ /* 0x000fee000c101904 */
[----:B----4-:R-:W3:Y:S01]  /*0600*/  @P0 ATOMG.E.ADD.STRONG.GPU PT, R17, desc[UR4][R16.64], R19 ;  /* 0x80000013101109a8 */ /* 0x010ee200081ef104 */
[----:B------:R-:W0:Y:S02]  /*0610*/  S2R R20, SR_LTMASK ;  /* 0x0000000000147919 */ /* 0x000e240000003900 */
[----:B0-----:R-:W-:-:S06]  /*0620*/  LOP3.LUT R20, R20, UR6, RZ, 0xc0, !PT ;  /* 0x0000000614147c12 */ /* 0x001fcc000f8ec0ff */
[----:B------:R-:W0:Y:S01]  /*0630*/  POPC R20, R20 ;  /* 0x0000001400147309 */ /* 0x000e220000000000 */
[----:B---3--:R-:W0:Y:S02]  /*0640*/  SHFL.IDX PT, R15, R17, R18, 0x1f ;  /* 0x00001f12110f7589 */ /* 0x008e2400000e0000 */
[----:B0-----:R-:W-:-:S05]  /*0650*/  IADD3 R15, PT, PT, R15, R20, RZ ;  /* 0x000000140f0f7210 */ /* 0x001fca0007ffe0ff */
[----:B--2---:R-:W-:-:S05]  /*0660*/  IMAD.WIDE.U32 R14, R15, 0x4, R4 ;  /* 0x000000040f0e7825 */ /* 0x004fca00078e0004 */
[----:B------:R1:W-:Y:S02]  /*0670*/  STG.E desc[UR4][R14.64], R11 ;  /* 0x0000000b0e007986 */ /* 0x0003e4000c101904 */
.L_x_11:
[----:B------:R-:W-:Y:S05]  /*0680*/  BSYNC.RECONVERGENT B0 ;  /* 0x0000000000007941 */ /* 0x000fea0003800200 */
.L_x_10:
[----:B-1----:R-:W4:Y:S01]  /*0690*/  LDG.E R11, desc[UR4][R8.64+-0x4] ;  /* 0xfffffc04080b7981 */ /* 0x002f22000c1e1900 */
[----:B------:R-:W-:Y:S02]  /*06a0*/  HFMA2 R15, -RZ, RZ, 0, 5.9604644775390625e-08 ;  /* 0x00000001ff0f7431 */ /* 0x000fe400000001ff */
        /* <DEDUP_REMOVED lines=19> */
[----:B0-----:R-:W-:-:S04]  /*07e0*/  IMAD.IADD R15, R15, 0x1, R20 ;  /* 0x000000010f0f7824 */ /* 0x001fc800078e0214 */
[----:B--2---:R-:W-:-:S05]  /*07f0*/  IMAD.WIDE.U32 R14, R15, 0x4, R4 ;  /* 0x000000040f0e7825 */ /* 0x004fca00078e0004 */
[----:B------:R1:W-:Y:S02]  /*0800*/  STG.E desc[UR4][R14.64], R11 ;  /* 0x0000000b0e007986 */ /* 0x0003e4000c101904 */
.L_x_13:
[----:B------:R-:W-:Y:S05]  /*0810*/  BSYNC.RECONVERGENT B0 ;  /* 0x0000000000007941 */ /* 0x000fea0003800200 */
.L_x_12:
[----:B-1----:R-:W4:Y:S01]  /*0820*/  LDG.E R11, desc[UR4][R8.64] ;  /* 0x00000004080b7981 */ /* 0x002f22000c1e1900 */
[----:B------:R-:W-:Y:S01]  /*0830*/  MOV R14, RZ ;  /* 0x000000ff000e7202 */ /* 0x000fe20000000f00 */
[----:B------:R-:W-:Y:S02]  /*0840*/  IMAD.MOV.U32 R15, RZ, RZ, 0x1 ;  /* 0x00000001ff0f7424 */ /* 0x000fe400078e00ff */
        /* <DEDUP_REMOVED lines=21> */
.L_x_15:
[----:B------:R-:W-:Y:S05]  /*09a0*/  BSYNC.RECONVERGENT B0 ;  /* 0x0000000000007941 */ /* 0x000fea0003800200 */
.L_x_14:
[----:B-1----:R-:W4:Y:S01]  /*09b0*/  LDG.E R11, desc[UR4][R8.64+0x4] ;  /* 0x00000404080b7981 */ /* 0x002f22000c1e1900 */
[----:B------:R-:W-:Y:S02]  /*09c0*/  HFMA2 R15, -RZ, RZ, 0, 5.9604644775390625e-08 ;  /* 0x00000001ff0f7431 */ /* 0x000fe400000001ff */
[----:B------:R-:W-:Y:S02]  /*09d0*/  IMAD.MOV.U32 R14, RZ, RZ, RZ ;  /* 0x000000ffff0e7224 */ /* 0x000fe400078e00ff */
[----:B----4-:R-:W-:-:S06]  /*09e0*/  IMAD.WIDE.U32 R12, R11, 0x4, R6 ;  /* 0x000000040b0c7825 */ /* 0x010fcc00078e0006 */
[----:B------:R-:W4:Y:S01]  /*09f0*/  ATOMG.E.CAS.STRONG.GPU PT, R12, [R12], R14, R15 ;  /* 0x0000000e0c0c73a9 */ /* 0x000f2200001ee10f */
[----:B------:R-:W-:Y:S01]  /*0a00*/  VIADD R10, R10, 0x4 ;  /* 0x000000040a0a7836 */ /* 0x000fe20000000000 */
[----:B------:R-:W-:Y:S04]  /*0a10*/  BSSY.RECONVERGENT B0, `(.L_x_16) ;  /* 0x0000014000007945 */ /* 0x000fe80003800200 */
[----:B------:R-:W-:Y:S02]  /*0a20*/  ISETP.NE.AND P0, PT, R10, RZ, PT ;  /* 0x000000ff0a00720c */ /* 0x000fe40003f05270 */
        /* <DEDUP_REMOVED lines=18> */
.L_x_17:
[----:B------:R-:W-:Y:S05]  /*0b50*/  BSYNC.RECONVERGENT B0 ;  /* 0x0000000000007941 */ /* 0x000fea0003800200 */
.L_x_16:
[----:B------:R-:W-:-:S05]  /*0b60*/  IADD3 R12, P1, PT, R8, 0x10, RZ ;  /* 0x00000010080c7810 */ /* 0x000fca0007f3e0ff */
[----:B------:R-:W-:Y:S01]  /*0b70*/  IMAD.X R9, RZ, RZ, R9, P1 ;  /* 0x000000ffff097224 */ /* 0x000fe200008e0609 */
[----:B------:R-:W-:Y:S07]  /*0b80*/  @P0 BRA `(.L_x_18) ;  /* 0xfffffff800580947 */ /* 0x000fee000383ffff */
[----:B------:R-:W-:Y:S05]  /*0b90*/  EXIT ;  /* 0x000000000000794d */ /* 0x000fea0003800000 */
.L_x_19:
        /* <DEDUP_REMOVED lines=14> */
.L_x_62:


//--------------------- .text.frontier_write_neighbors_atomic_mark_u32 --------------------------
	.section	.text.frontier_write_neighbors_atomic_mark_u32,"ax",@progbits
	.align	128
        .global         frontier_write_neighbors_atomic_mark_u32
        .type           frontier_write_neighbors_atomic_mark_u32,@function
        .size           frontier_write_neighbors_atomic_mark_u32,(.L_x_63 - frontier_write_neighbors_atomic_mark_u32)
        .other          frontier_write_neighbors_atomic_mark_u32,@"STO_CUDA_ENTRY STV_DEFAULT"
frontier_write_neighbors_atomic_mark_u32:
.text.frontier_write_neighbors_atomic_mark_u32:
        /* <DEDUP_REMOVED lines=15> */
[----:B------:R-:W-:Y:S02]  /*00f0*/  IMAD.WIDE.U32 R6, R9, 0x4, R6 ;  /* 0x0000000409067825 */ /* 0x000fe400078e0006 */
[----:B------:R-:W2:Y:S04]  /*0100*/  LDG.E R9, desc[UR4][R4.64] ;  /* 0x0000000404097981 */ /* 0x000ea8000c1e1900 */
[----:B------:R-:W2:Y:S02]  /*0110*/  LDG.E R0, desc[UR4][R6.64] ;  /* 0x0000000406007981 */ /* 0x000ea4000c1e1900 */
[----:B--2---:R-:W-:-:S13]  /*0120*/  ISETP.GE.U32.AND P0, PT, R9, R0, PT ;  /* 0x000000000900720c */ /* 0x004fda0003f06070 */
[----:B------:R-:W-:Y:S05]  /*0130*/  @P0 EXIT ;  /* 0x000000000000094d */ /* 0x000fea0003800000 */
[----:B------:R-:W-:Y:S01]  /*0140*/  IMAD.IADD R2, R0, 0x1, -R9 ;  /* 0x0000000100027824 */ /* 0x000fe200078e0a09 */
[----:B------:R-:W-:Y:S01]  /*0150*/  BSSY.RECONVERGENT B0, `(.L_x_20) ;  /* 0x0000028000007945 */ /* 0x000fe20003800200 */
[----:B------:R-:W-:-:S03]  /*0160*/  MOV R7, R9 ;  /* 0x0000000900077202 */ /* 0x000fc60000000f00 */
[----:B------:R-:W-:-:S13]  /*0170*/  LOP3.LUT P0, R8, R2, 0x3, RZ, 0xc0, !PT ;  /* 0x0000000302087812 */ /* 0x000fda000780c0ff */
[----:B------:R-:W-:Y:S05]  /*0180*/  @!P0 BRA `(.L_x_21) ;  /* 0x0000000000908947 */ /* 0x000fea0003800000 */
[----:B------:R-:W0:Y:S08]  /*0190*/  LDC.64 R6, c[0x0][0x388] ;  /* 0x0000e200ff067b82 */ /* 0x000e300000000a00 */
[----:B------:R-:W1:Y:S08]  /*01a0*/  LDC.64 R2, c[0x0][0x3a0] ;  /* 0x0000e800ff027b82 */ /* 0x000e700000000a00 */
[----:B------:R-:W2:Y:S01]  /*01b0*/  LDC.64 R4, c[0x0][0x398] ;  /* 0x0000e600ff047b82 */ /* 0x000ea20000000a00 */
[----:B0-----:R-:W-:-:S04]  /*01c0*/  IMAD.WIDE.U32 R6, R9, 0x4, R6 ;  /* 0x0000000409067825 */ /* 0x001fc800078e0006 */
[----:B------:R-:W-:Y:S02]  /*01d0*/  IMAD.MOV.U32 R11, RZ, RZ, R7 ;  /* 0x000000ffff0b7224 */ /* 0x000fe400078e0007 */
[----:B------:R-:W-:Y:S01]  /*01e0*/  IMAD.IADD R7, R9, 0x1, R8 ;  /* 0x0000000109077824 */ /* 0x000fe200078e0208 */
[----:B------:R-:W-:-:S07]  /*01f0*/  IADD3 R8, PT, PT, -R8, RZ, RZ ;  /* 0x000000ff08087210 */ /* 0x000fce0007ffe1ff */
.L_x_24:
[----:B------:R-:W-:-:S05]  /*0200*/  IMAD.MOV.U32 R10, RZ, RZ, R6 ;  /* 0x000000ffff0a7224 */ /* 0x000fca00078e0006 */
[----:B0-----:R-:W2:Y:S01]  /*0210*/  LDG.E R19, desc[UR4][R10.64] ;  /* 0x000000040a137981 */ /* 0x001ea2000c1e1900 */
[----:B------:R-:W-:Y:S02]  /*0220*/  HFMA2 R14, -RZ, RZ, 0, 0 ;  /* 0x00000000ff0e7431 */ /* 0x000fe400000001ff */
[----:B------:R-:W-:Y:S02]  /*0230*/  IMAD.MOV.U32 R15, RZ, RZ, 0x1 ;  /* 0x00000001ff0f7424 */ /* 0x000fe400078e00ff */
[----:B--2---:R-:W-:-:S06]  /*0240*/  IMAD.WIDE.U32 R12, R19, 0x4, R4 ;  /* 0x00000004130c7825 */ /* 0x004fcc00078e0004 */
[----:B------:R-:W2:Y:S01]  /*0250*/  ATOMG.E.CAS.STRONG.GPU PT, R12, [R12], R14, R15 ;  /* 0x0000000e0c0c73a9 */ /* 0x000ea200001ee10f */
[----:B------:R-:W-:Y:S01]  /*0260*/  VIADD R8, R8, 0x1 ;  /* 0x0000000108087836 */ /* 0x000fe20000000000 */
[----:B------:R-:W-:Y:S01]  /*0270*/  BSSY.RECONVERGENT B1, `(.L_x_22) ;  /* 0x0000013000017945 */ /* 0x000fe20003800200 */
[----:B------:R-:W-:-:S03]  /*0280*/  IADD3 R6, P1, PT, R6, 0x4, RZ ;  /* 0x0000000406067810 */ /* 0x000fc60007f3e0ff */
[----:B------:R-:W-:Y:S02]  /*0290*/  ISETP.NE.AND P0, PT, R8, RZ, PT ;  /* 0x000000ff0800720c */ /* 0x000fe40003f05270 */
[----:B--2---:R-:W-:-:S13]  /*02a0*/  ISETP.NE.AND P2, PT, R12, RZ, PT ;  /* 0x000000ff0c00720c */ /* 0x004fda0003f45270 */
[----:B------:R-:W-:Y:S05]  /*02b0*/  @P2 BRA `(.L_x_23) ;  /* 0x0000000000382947 */ /* 0x000fea0003800000 */
[----:B------:R-:W0:Y:S01]  /*02c0*/  S2R R15, SR_LANEID ;  /* 0x00000000000f7919 */ /* 0x000e220000000000 */
[----:B------:R-:W-:Y:S01]  /*02d0*/  VOTEU.ANY UR6, UPT, PT ;  /* 0x0000000000067886 */ /* 0x000fe200038e0100 */
[----:B------:R-:W2:Y:S01]  /*02e0*/  LDC.64 R12, c[0x0][0x3a8] ;  /* 0x0000ea00ff0c7b82 */ /* 0x000ea20000000a00 */
[----:B------:R-:W0:Y:S08]  /*02f0*/  FLO.U32 R10, UR6 ;  /* 0x00000006000a7d00 */ /* 0x000e3000080e0000 */
[----:B------:R-:W2:Y:S01]  /*0300*/  POPC R17, UR6 ;  /* 0x0000000600117d09 */ /* 0x000ea20008000000 */
[----:B0-----:R-:W-:-:S13]  /*0310*/  ISETP.EQ.U32.AND P2, PT, R10, R15, PT ;  /* 0x0000000f0a00720c */ /* 0x001fda0003f42070 */
[----:B--2---:R-:W2:Y:S01]  /*0320*/  @P2 ATOMG.E.ADD.STRONG.GPU PT, R13, desc[UR4][R12.64], R17 ;  /* 0x800000110c0d29a8 */ /* 0x004ea200081ef104 */
[----:B------:R-:W0:Y:S02]  /*0330*/  S2R R14, SR_LTMASK ;  /* 0x00000000000e7919 */ /* 0x000e240000003900 */
[----:B0-----:R-:W-:-:S06]  /*0340*/  LOP3.LUT R16, R14, UR6, RZ, 0xc0, !PT ;  /* 0x000000060e107c12 */ /* 0x001fcc000f8ec0ff */
[----:B------:R-:W0:Y:S01]  /*0350*/  POPC R16, R16 ;  /* 0x0000001000107309 */ /* 0x000e220000000000 */
[----:B--2---:R-:W0:Y:S02]  /*0360*/  SHFL.IDX PT, R15, R13, R10, 0x1f ;  /* 0x00001f0a0d0f7589 */ /* 0x004e2400000e0000 */
[----:B0-----:R-:W-:-:S04]  /*0370*/  IMAD.IADD R15, R15, 0x1, R16 ;  /* 0x000000010f0f7824 */ /* 0x001fc800078e0210 */
[----:B-1----:R-:W-:-:S05]  /*0380*/  IMAD.WIDE.U32 R14, R15, 0x4, R2 ;  /* 0x000000040f0e7825 */ /* 0x002fca00078e0002 */
[----:B------:R0:W-:Y:S02]  /*0390*/  STG.E desc[UR4][R14.64], R19 ;  /* 0x000000130e007986 */ /* 0x0001e4000c101904 */
.L_x_23:
[----:B------:R-:W-:Y:S05]  /*03a0*/  BSYNC.RECONVERGENT B1 ;  /* 0x0000000000017941 */ /* 0x000fea0003800200 */
.L_x_22:
[----:B------:R-:W-:Y:S01]  /*03b0*/  IADD3.X R11, PT, PT, RZ, R11, RZ, P1, !PT ;  /* 0x0000000bff0b7210 */ /* 0x000fe20000ffe4ff */
[----:B------:R-:W-:Y:S06]  /*03c0*/  @P0 BRA `(.L_x_24) ;  /* 0xfffffffc008c0947 */ /* 0x000fec000383ffff */
.L_x_21:
[----:B------:R-:W-:Y:S05]  /*03d0*/  BSYNC.RECONVERGENT B0 ;  /* 0x0000000000007941 */ /* 0x000fea0003800200 */
.L_x_20:
[----:B-1----:R-:W-:-:S05]  /*03e0*/  IMAD.IADD R2, R9, 0x1, -R0 ;  /* 0x0000000109027824 */ /* 0x002fca00078e0a00 */
[----:B------:R-:W-:-:S13]  /*03f0*/  ISETP.GT.U32.AND P0, PT, R2, -0x4, PT ;  /* 0xfffffffc0200780c */ /* 0x000fda0003f04070 */
[----:B------:R-:W-:Y:S05]  /*0400*/  @P0 EXIT ;  /* 0x000000000000094d */ /* 0x000fea0003800000 */
[----:B------:R-:W1:Y:S01]  /*0410*/  LDC.64 R8, c[0x0][0x388] ;  /* 0x0000e200ff087b82 */ /* 0x000e620000000a00 */
[----:B------:R-:W-:-:S07]  /*0420*/  IMAD.IADD R0, R7, 0x1, -R0 ;  /* 0x0000000107007824 */ /* 0x000fce00078e0a00 */
[----:B------:R-:W2:Y:S08]  /*0430*/  LDC.64 R2, c[0x0][0x3a0] ;  /* 0x0000e800ff027b82 */ /* 0x000eb00000000a00 */
[----:B------:R-:W3:Y:S01]  /*0440*/  LDC.64 R4, c[0x0][0x398] ;  /* 0x0000e600ff047b82 */ /* 0x000ee20000000a00 */
[----:B-1----:R-:W-:-:S03]  /*0450*/  IMAD.WIDE.U32 R8, R7, 0x4, R8 ;  /* 0x0000000407087825 */ /* 0x002fc600078e0008 */
[----:B------:R-:W-:-:S04]  /*0460*/  IADD3 R6, P0, PT, R8, 0x8, RZ ;  /* 0x0000000808067810 */ /* 0x000fc80007f1e0ff */
[----:B------:R-:W-:-:S09]  /*0470*/  IADD3.X R7, PT, PT, RZ, R9, RZ, P0, !PT ;  /* 0x00000009ff077210 */ /* 0x000fd200007fe4ff */
.L_x_33:
[----:B0-----:R-:W3:Y:S01]  /*0480*/  LDG.E R15, desc[UR4][R6.64+-0x8] ;  /* 0xfffff804060f7981 */ /* 0x001ee2000c1e1900 */
[----:B------:R-:W-:Y:S01]  /*0490*/  IMAD.MOV.U32 R11, RZ, RZ, 0x1 ;  /* 0x00000001ff0b7424 */ /* 0x000fe200078e00ff */
[----:B------:R-:W-:Y:S01]  /*04a0*/  MOV R10, RZ ;  /* 0x000000ff000a7202 */ /* 0x000fe20000000f00 */
[----:B---3--:R-:W-:-:S06]  /*04b0*/  IMAD.WIDE.U32 R8, R15, 0x4, R4 ;  /* 0x000000040f087825 */ /* 0x008fcc00078e0004 */
[----:B------:R-:W3:Y:S01]  /*04c0*/  ATOMG.E.CAS.STRONG.GPU PT, R8, [R8], R10, R11 ;  /* 0x0000000a080873a9 */ /* 0x000ee200001ee10b */
[----:B------:R-:W-:Y:S01]  /*04d0*/  BSSY.RECONVERGENT B0, `(.L_x_25) ;  /* 0x0000011000007945 */ /* 0x000fe20003800200 */
[----:B---3--:R-:W-:-:S13]  /*04e0*/  ISETP.NE.AND P0, PT, R8, RZ, PT ;  /* 0x000000ff0800720c */ /* 0x008fda0003f05270 */
[----:B------:R-:W-:Y:S05]  /*04f0*/  @P0 BRA `(.L_x_26) ;  /* 0x0000000000380947 */ /* 0x000fea0003800000 */
[----:B------:R-:W0:Y:S01]  /*0500*/  S2R R9, SR_LANEID ;  /* 0x0000000000097919 */ /* 0x000e220000000000 */
[----:B------:R-:W-:Y:S01]  /*0510*/  VOTEU.ANY UR6, UPT, PT ;  /* 0x0000000000067886 */ /* 0x000fe200038e0100 */
[----:B------:R-:W1:Y:S01]  /*0520*/  LDC.64 R10, c[0x0][0x3a8] ;  /* 0x0000ea00ff0a7b82 */ /* 0x000e620000000a00 */
[----:B------:R-:W0:Y:S08]  /*0530*/  FLO.U32 R12, UR6 ;  /* 0x00000006000c7d00 */ /* 0x000e3000080e0000 */
[----:B------:R-:W1:Y:S01]  /*0540*/  POPC R13, UR6 ;  /* 0x00000006000d7d09 */ /* 0x000e620008000000 */
[----:B0-----:R-:W-:-:S13]  /*0550*/  ISETP.EQ.U32.AND P0, PT, R12, R9, PT ;  /* 0x000000090c00720c */ /* 0x001fda0003f02070 */
[----:B-1----:R-:W3:Y:S01]  /*0560*/  @P0 ATOMG.E.ADD.STRONG.GPU PT, R11, desc[UR4][R10.64], R13 ;  /* 0x8000000d0a0b09a8 */ /* 0x002ee200081ef104 */
[----:B------:R-:W0:Y:S02]  /*0570*/  S2R R14, SR_LTMASK ;  /* 0x00000000000e7919 */ /* 0x000e240000003900 */
[----:B0-----:R-:W-:-:S06]  /*0580*/  LOP3.LUT R14, R14, UR6, RZ, 0xc0, !PT ;  /* 0x000000060e0e7c12 */ /* 0x001fcc000f8ec0ff */
[----:B------:R-:W0:Y:S01]  /*0590*/  POPC R14, R14 ;  /* 0x0000000e000e7309 */ /* 0x000e220000000000 */
[----:B---3--:R-:W0:Y:S02]  /*05a0*/  SHFL.IDX PT, R9, R11, R12, 0x1f ;  /* 0x00001f0c0b097589 */ /* 0x008e2400000e0000 */
[----:B0-----:R-:W-:-:S04]  /*05b0*/  IMAD.IADD R9, R9, 0x1, R14 ;  /* 0x0000000109097824 */ /* 0x001fc800078e020e */
[----:B--2---:R-:W-:-:S05]  /*05c0*/  IMAD.WIDE.U32 R8, R9, 0x4, R2 ;  /* 0x0000000409087825 */ /* 0x004fca00078e0002 */
[----:B------:R0:W-:Y:S02]  /*05d0*/  STG.E desc[UR4][R8.64], R15 ;  /* 0x0000000f08007986 */ /* 0x0001e4000c101904 */
.L_x_26:
[----:B------:R-:W-:Y:S05]  /*05e0*/  BSYNC.RECONVERGENT B0 ;  /* 0x0000000000007941 */ /* 0x000fea0003800200 */
.L_x_25:
[----:B0-----:R-:W3:Y:S01]  /*05f0*/  LDG.E R15, desc[UR4][R6.64+-0x4] ;  /* 0xfffffc04060f7981 */ /* 0x001ee2000c1e1900 */
[----:B------:R-:W-:Y:S02]  /*0600*/  HFMA2 R10, -RZ, RZ, 0, 0 ;  /* 0x00000000ff0a7431 */ /* 0x000fe400000001ff */
[----:B------:R-:W-:Y:S02]  /*0610*/  IMAD.MOV.U32 R11, RZ, RZ, 0x1 ;  /* 0x00000001ff0b7424 */ /* 0x000fe400078e00ff */
        /* <DEDUP_REMOVED lines=16> */
[----:B0-----:R-:W-:-:S05]  /*0720*/  IADD3 R9, PT, PT, R9, R14, RZ ;  /* 0x0000000e09097210 */ /* 0x001fca0007ffe0ff */
[----:B--2---:R-:W-:-:S05]  /*0730*/  IMAD.WIDE.U32 R8, R9, 0x4, R2 ;  /* 0x0000000409087825 */ /* 0x004fca00078e0002 */
[----:B------:R0:W-:Y:S02]  /*0740*/  STG.E desc[UR4][R8.64], R15 ;  /* 0x0000000f08007986 */ /* 0x0001e4000c101904 */
.L_x_28:
[----:B------:R-:W-:Y:S05]  /*0750*/  BSYNC.RECONVERGENT B0 ;  /* 0x0000000000007941 */ /* 0x000fea0003800200 */
.L_x_27:
[----:B0-----:R-:W3:Y:S01]  /*0760*/  LDG.E R15, desc[UR4][R6.64] ;  /* 0x00000004060f7981 */ /* 0x001ee2000c1e1900 */
[----:B------:R-:W-:Y:S01]  /*0770*/  IMAD.MOV.U32 R10, RZ, RZ, RZ ;  /* 0x000000ffff0a7224 */ /* 0x000fe200078e00ff */
[----:B------:R-:W-:Y:S01]  /*0780*/  MOV R11, 0x1 ;  /* 0x00000001000b7802 */ /* 0x000fe20000000f00 */
        /* <DEDUP_REMOVED lines=19> */
.L_x_30:
[----:B------:R-:W-:Y:S05]  /*08c0*/  BSYNC.RECONVERGENT B0 ;  /* 0x0000000000007941 */ /* 0x000fea0003800200 */
.L_x_29:
[----:B0-----:R-:W3:Y:S01]  /*08d0*/  LDG.E R15, desc[UR4][R6.64+0x4] ;  /* 0x00000404060f7981 */ /* 0x001ee2000c1e1900 */
[----:B------:R-:W-:Y:S02]  /*08e0*/  HFMA2 R10, -RZ, RZ, 0, 0 ;  /* 0x00000000ff0a7431 */ /* 0x000fe400000001ff */
[----:B------:R-:W-:Y:S02]  /*08f0*/  IMAD.MOV.U32 R11, RZ, RZ, 0x1 ;  /* 0x00000001ff0b7424 */ /* 0x000fe400078e00ff */
[----:B---3--:R-:W-:-:S06]  /*0900*/  IMAD.WIDE.U32 R8, R15, 0x4, R4 ;  /* 0x000000040f087825 */ /* 0x008fcc00078e0004 */
[----:B------:R-:W3:Y:S01]  /*0910*/  ATOMG.E.CAS.STRONG.GPU PT, R8, [R8], R10, R11 ;  /* 0x0000000a080873a9 */ /* 0x000ee200001ee10b */
[----:B------:R-:W-:Y:S01]  /*0920*/  IADD3 R0, PT, PT, R0, 0x4, RZ ;  /* 0x0000000400007810 */ /* 0x000fe20007ffe0ff */
[----:B------:R-:W-:Y:S03]  /*0930*/  BSSY.RECONVERGENT B0, `(.L_x_31) ;  /* 0x0000012000007945 */ /* 0x000fe60003800200 */
[----:B------:R-:W-:Y:S02]  /*0940*/  ISETP.NE.AND P0, PT, R0, RZ, PT ;  /* 0x000000ff0000720c */ /* 0x000fe40003f05270 */
        /* <DEDUP_REMOVED lines=16> */
.L_x_32:
[----:B------:R-:W-:Y:S05]  /*0a50*/  BSYNC.RECONVERGENT B0 ;  /* 0x0000000000007941 */ /* 0x000fea0003800200 */
.L_x_31:
[----:B------:R-:W-:-:S04]  /*0a60*/  IADD3 R6, P1, PT, R6, 0x10, RZ ;  /* 0x0000001006067810 */ /* 0x000fc80007f3e0ff */
[----:B------:R-:W-:Y:S01]  /*0a70*/  IADD3.X R7, PT, PT, RZ, R7, RZ, P1, !PT ;  /* 0x00000007ff077210 */ /* 0x000fe20000ffe4ff */
[----:B------:R-:W-:Y:S08]  /*0a80*/  @P0 BRA `(.L_x_33) ;  /* 0xfffffff8007c0947 */ /* 0x000ff0000383ffff */
[----:B------:R-:W-:Y:S05]  /*0a90*/  EXIT ;  /* 0x000000000000794d */ /* 0x000fea0003800000 */
.L_x_34:
        /* <DEDUP_REMOVED lines=14> */
.L_x_63:


//--------------------- .text.frontier_write_neighbors_atomic_u32 --------------------------
	.section	.text.frontier_write_neighbors_atomic_u32,"ax",@progbits
	.align	128
        .global         frontier_write_neighbors_atomic_u32
        .type           frontier_write_neighbors_atomic_u32,@function
        .size           frontier_write_neighbors_atomic_u32,(.L_x_64 - frontier_write_neighbors_atomic_u32)
        .other          frontier_write_neighbors_atomic_u32,@"STO_CUDA_ENTRY STV_DEFAULT"
frontier_write_neighbors_atomic_u32:
.text.frontier_write_neighbors_atomic_u32:
        /* <DEDUP_REMOVED lines=20> */
[--C-:B------:R-:W-:Y:S01]  /*0140*/  IMAD.IADD R2, R0, 0x1, -R5.reuse ;  /* 0x0000000100027824 */ /* 0x100fe200078e0a05 */
[----:B------:R-:W0:Y:S01]  /*0150*/  LDCU.64 UR8, c[0x0][0x398] ;  /* 0x00007300ff0877ac */ /* 0x000e220008000a00 */
[----:B------:R-:W-:Y:S01]  /*0160*/  BSSY.RECONVERGENT B0, `(.L_x_35) ;  /* 0x0000028000007945 */ /* 0x000fe20003800200 */
[----:B------:R-:W-:Y:S02]  /*0170*/  IMAD.MOV.U32 R7, RZ, RZ, R5 ;  /* 0x000000ffff077224 */ /* 0x000fe400078e0005 */
[----:B------:R-:W-:-:S13]  /*0180*/  LOP3.LUT P0, R8, R2, 0x3, RZ, 0xc0, !PT ;  /* 0x0000000302087812 */ /* 0x000fda000780c0ff */
[----:B------:R-:W-:Y:S05]  /*0190*/  @!P0 BRA `(.L_x_36) ;  /* 0x0000000000908947 */ /* 0x000fea0003800000 */
[----:B------:R-:W1:Y:S08]  /*01a0*/  LDC.64 R6, c[0x0][0x388] ;  /* 0x0000e200ff067b82 */ /* 0x000e700000000a00 */
[----:B------:R-:W2:Y:S01]  /*01b0*/  LDC.64 R2, c[0x0][0x3a0] ;  /* 0x0000e800ff027b82 */ /* 0x000ea20000000a00 */
[----:B-1----:R-:W-:-:S04]  /*01c0*/  IMAD.WIDE.U32 R6, R5, 0x4, R6 ;  /* 0x0000000405067825 */ /* 0x002fc800078e0006 */
[----:B------:R-:W-:Y:S02]  /*01d0*/  IMAD.MOV.U32 R4, RZ, RZ, R6 ;  /* 0x000000ffff047224 */ /* 0x000fe400078e0006 */
[----:B------:R-:W-:Y:S01]  /*01e0*/  IMAD.MOV.U32 R15, RZ, RZ, R7 ;  /* 0x000000ffff0f7224 */ /* 0x000fe200078e0007 */
[----:B------:R-:W-:Y:S01]  /*01f0*/  IADD3 R7, PT, PT, R5, R8, RZ ;  /* 0x0000000805077210 */ /* 0x000fe20007ffe0ff */
[----:B--2---:R-:W-:-:S07]  /*0200*/  IMAD.MOV R6, RZ, RZ, -R8 ;  /* 0x000000ffff067224 */ /* 0x004fce00078e0a08 */
.L_x_39:
[----:B------:R-:W-:Y:S02]  /*0210*/  IMAD.MOV.U32 R8, RZ, RZ, R4 ;  /* 0x000000ffff087224 */ /* 0x000fe400078e0004 */
[----:B------:R-:W-:-:S05]  /*0220*/  IMAD.MOV.U32 R9, RZ, RZ, R15 ;  /* 0x000000ffff097224 */ /* 0x000fca00078e000f */
[----:B0-----:R-:W0:Y:S02]  /*0230*/  LDG.E R17, desc[UR4][R8.64] ;  /* 0x0000000408117981 */ /* 0x001e24000c1e1900 */
[----:B0-----:R-:W-:-:S05]  /*0240*/  IADD3 R10, P0, PT, R17, UR8, RZ ;  /* 0x00000008110a7c10 */ /* 0x001fca000ff1e0ff */
[----:B------:R-:W-:-:S05]  /*0250*/  IMAD.X R11, RZ, RZ, UR9, P0 ;  /* 0x00000009ff0b7e24 */ /* 0x000fca00080e06ff */
[----:B------:R-:W2:Y:S01]  /*0260*/  LDG.E.U8 R10, desc[UR4][R10.64] ;  /* 0x000000040a0a7981 */ /* 0x000ea2000c1e1100 */
[----:B------:R-:W-:Y:S01]  /*0270*/  IADD3 R6, PT, PT, R6, 0x1, RZ ;  /* 0x0000000106067810 */ /* 0x000fe20007ffe0ff */
[----:B------:R-:W-:Y:S01]  /*0280*/  BSSY.RECONVERGENT B1, `(.L_x_37) ;  /* 0x0000013000017945 */ /* 0x000fe20003800200 */
[----:B------:R-:W-:Y:S02]  /*0290*/  IADD3 R4, P1, PT, R4, 0x4, RZ ;  /* 0x0000000404047810 */ /* 0x000fe40007f3e0ff */
[----:B------:R-:W-:Y:S02]  /*02a0*/  ISETP.NE.AND P0, PT, R6, RZ, PT ;  /* 0x000000ff0600720c */ /* 0x000fe40003f05270 */
[----:B--2---:R-:W-:-:S13]  /*02b0*/  ISETP.NE.AND P2, PT, R10, RZ, PT ;  /* 0x000000ff0a00720c */ /* 0x004fda0003f45270 */
[----:B------:R-:W-:Y:S05]  /*02c0*/  @P2 BRA `(.L_x_38) ;  /* 0x0000000000382947 */ /* 0x000fea0003800000 */
[----:B------:R-:W0:Y:S01]  /*02d0*/  S2R R11, SR_LANEID ;  /* 0x00000000000b7919 */ /* 0x000e220000000000 */
[----:B------:R-:W-:Y:S01]  /*02e0*/  VOTEU.ANY UR6, UPT, PT ;  /* 0x0000000000067886 */ /* 0x000fe200038e0100 */
[----:B------:R-:W1:Y:S01]  /*02f0*/  LDC.64 R8, c[0x0][0x3a8] ;  /* 0x0000ea00ff087b82 */ /* 0x000e620000000a00 */
[----:B------:R-:W0:Y:S08]  /*0300*/  FLO.U32 R12, UR6 ;  /* 0x00000006000c7d00 */ /* 0x000e3000080e0000 */
[----:B------:R-:W1:Y:S01]  /*0310*/  POPC R13, UR6 ;  /* 0x00000006000d7d09 */ /* 0x000e620008000000 */
[----:B0-----:R-:W-:-:S13]  /*0320*/  ISETP.EQ.U32.AND P2, PT, R12, R11, PT ;  /* 0x0000000b0c00720c */ /* 0x001fda0003f42070 */
[----:B-1----:R-:W2:Y:S01]  /*0330*/  @P2 ATOMG.E.ADD.STRONG.GPU PT, R9, desc[UR4][R8.64], R13 ;  /* 0x8000000d080929a8 */ /* 0x002ea200081ef104 */
[----:B------:R-:W0:Y:S02]  /*0340*/  S2R R10, SR_LTMASK ;  /* 0x00000000000a7919 */ /* 0x000e240000003900 */
[----:B0-----:R-:W-:-:S06]  /*0350*/  LOP3.LUT R14, R10, UR6, RZ, 0xc0, !PT ;  /* 0x000000060a0e7c12 */ /* 0x001fcc000f8ec0ff */
[----:B------:R-:W0:Y:S01]  /*0360*/  POPC R14, R14 ;  /* 0x0000000e000e7309 */ /* 0x000e220000000000 */
[----:B--2---:R-:W0:Y:S02]  /*0370*/  SHFL.IDX PT, R11, R9, R12, 0x1f ;  /* 0x00001f0c090b7589 */ /* 0x004e2400000e0000 */
[----:B0-----:R-:W-:-:S04]  /*0380*/  IMAD.IADD R11, R11, 0x1, R14 ;  /* 0x000000010b0b7824 */ /* 0x001fc800078e020e */
[----:B------:R-:W-:-:S05]  /*0390*/  IMAD.WIDE.U32 R10, R11, 0x4, R2 ;  /* 0x000000040b0a7825 */ /* 0x000fca00078e0002 */
[----:B------:R0:W-:Y:S02]  /*03a0*/  STG.E desc[UR4][R10.64], R17 ;  /* 0x000000110a007986 */ /* 0x0001e4000c101904 */
.L_x_38:
[----:B------:R-:W-:Y:S05]  /*03b0*/  BSYNC.RECONVERGENT B1 ;  /* 0x0000000000017941 */ /* 0x000fea0003800200 */
.L_x_37:
[----:B------:R-:W-:Y:S01]  /*03c0*/  IMAD.X R15, RZ, RZ, R15, P1 ;  /* 0x000000ffff0f7224 */ /* 0x000fe200008e060f */
[----:B------:R-:W-:Y:S06]  /*03d0*/  @P0 BRA `(.L_x_39) ;  /* 0xfffffffc008c0947 */ /* 0x000fec000383ffff */
.L_x_36:
[----:B0-----:R-:W-:Y:S05]  /*03e0*/  BSYNC.RECONVERGENT B0 ;  /* 0x0000000000007941 */ /* 0x001fea0003800200 */
.L_x_35:
[----:B------:R-:W-:-:S05]  /*03f0*/  IMAD.IADD R2, R5, 0x1, -R0 ;  /* 0x0000000105027824 */ /* 0x000fca00078e0a00 */
[----:B------:R-:W-:-:S13]  /*0400*/  ISETP.GT.U32.AND P0, PT, R2, -0x4, PT ;  /* 0xfffffffc0200780c */ /* 0x000fda0003f04070 */
[----:B------:R-:W-:Y:S05]  /*0410*/  @P0 EXIT ;  /* 0x000000000000094d */ /* 0x000fea0003800000 */
[----:B------:R-:W0:Y:S01]  /*0420*/  LDC.64 R8, c[0x0][0x388] ;  /* 0x0000e200ff087b82 */ /* 0x000e220000000a00 */
[----:B------:R-:W-:-:S07]  /*0430*/  IMAD.IADD R0, R7, 0x1, -R0 ;  /* 0x0000000107007824 */ /* 0x000fce00078e0a00 */
[----:B------:R-:W1:Y:S08]  /*0440*/  LDC.64 R2, c[0x0][0x3a0] ;  /* 0x0000e800ff027b82 */ /* 0x000e700000000a00 */
[----:B------:R-:W2:Y:S01]  /*0450*/  LDC.64 R4, c[0x0][0x398] ;  /* 0x0000e600ff047b82 */ /* 0x000ea20000000a00 */
[----:B0-----:R-:W-:-:S03]  /*0460*/  IMAD.WIDE.U32 R8, R7, 0x4, R8 ;  /* 0x0000000407087825 */ /* 0x001fc600078e0008 */
[----:B------:R-:W-:-:S04]  /*0470*/  IADD3 R6, P0, PT, R8, 0x8, RZ ;  /* 0x0000000808067810 */ /* 0x000fc80007f1e0ff */
[----:B------:R-:W-:-:S09]  /*0480*/  IADD3.X R7, PT, PT, RZ, R9, RZ, P0, !PT ;  /* 0x00000009ff077210 */ /* 0x000fd200007fe4ff */
.L_x_48:
[----:B0-----:R-:W2:Y:S02]  /*0490*/  LDG.E R15, desc[UR4][R6.64+-0x8] ;  /* 0xfffff804060f7981 */ /* 0x001ea4000c1e1900 */
[----:B--2---:R-:W-:-:S05]  /*04a0*/  IADD3 R8, P0, PT, R15, R4, RZ ;  /* 0x000000040f087210 */ /* 0x004fca0007f1e0ff */
[----:B------:R-:W-:-:S05]  /*04b0*/  IMAD.X R9, RZ, RZ, R5, P0 ;  /* 0x000000ffff097224 */ /* 0x000fca00000e0605 */
[----:B------:R-:W2:Y:S01]  /*04c0*/  LDG.E.U8 R8, desc[UR4][R8.64] ;  /* 0x0000000408087981 */ /* 0x000ea2000c1e1100 */
[----:B------:R-:W-:Y:S01]  /*04d0*/  BSSY.RECONVERGENT B0, `(.L_x_40) ;  /* 0x0000011000007945 */ /* 0x000fe20003800200 */
        /* <DEDUP_REMOVED lines=16> */
.L_x_41:
[----:B------:R-:W-:Y:S05]  /*05e0*/  BSYNC.RECONVERGENT B0 ;  /* 0x0000000000007941 */ /* 0x000fea0003800200 */
.L_x_40:
        /* <DEDUP_REMOVED lines=18> */
[----:B0-----:R-:W-:-:S05]  /*0710*/  IADD3 R9, PT, PT, R9, R14, RZ ;  /* 0x0000000e09097210 */ /* 0x001fca0007ffe0ff */
[----:B-1----:R-:W-:-:S05]  /*0720*/  IMAD.WIDE.U32 R8, R9, 0x4, R2 ;  /* 0x0000000409087825 */ /* 0x002fca00078e0002 */
[----:B------:R0:W-:Y:S02]  /*0730*/  STG.E desc[UR4][R8.64], R15 ;  /* 0x0000000f08007986 */ /* 0x0001e4000c101904 */
.L_x_43:
[----:B------:R-:W-:Y:S05]  /*0740*/  BSYNC.RECONVERGENT B0 ;  /* 0x0000000000007941 */ /* 0x000fea0003800200 */
.L_x_42:
        /* <DEDUP_REMOVED lines=21> */
.L_x_45:
[----:B------:R-:W-:Y:S05]  /*08a0*/  BSYNC.RECONVERGENT B0 ;  /* 0x0000000000007941 */ /* 0x000fea0003800200 */
.L_x_44:
[----:B0-----:R-:W2:Y:S02]  /*08b0*/  LDG.E R15, desc[UR4][R6.64+0x4] ;  /* 0x00000404060f7981 */ /* 0x001ea4000c1e1900 */
[----:B--2---:R-:W-:-:S05]  /*08c0*/  IADD3 R8, P0, PT, R15, R4, RZ ;  /* 0x000000040f087210 */ /* 0x004fca0007f1e0ff */
[----:B------:R-:W-:-:S05]  /*08d0*/  IMAD.X R9, RZ, RZ, R5, P0 ;  /* 0x000000ffff097224 */ /* 0x000fca00000e0605 */
[----:B------:R-:W2:Y:S01]  /*08e0*/  LDG.E.U8 R8, desc[UR4][R8.64] ;  /* 0x0000000408087981 */ /* 0x000ea2000c1e1100 */
[----:B------:R-:W-:Y:S01]  /*08f0*/  IADD3 R0, PT, PT, R0, 0x4, RZ ;  /* 0x0000000400007810 */ /* 0x000fe20007ffe0ff */
[----:B------:R-:W-:Y:S03]  /*0900*/  BSSY.RECONVERGENT B0, `(.L_x_46) ;  /* 0x0000012000007945 */ /* 0x000fe60003800200 */
        /* <DEDUP_REMOVED lines=17> */
.L_x_47:
[----:B------:R-:W-:Y:S05]  /*0a20*/  BSYNC.RECONVERGENT B0 ;  /* 0x0000000000007941 */ /* 0x000fea0003800200 */
.L_x_46:
[----:B------:R-:W-:-:S05]  /*0a30*/  IADD3 R6, P1, PT, R6, 0x10, RZ ;  /* 0x0000001006067810 */ /* 0x000fca0007f3e0ff */
[----:B------:R-:W-:Y:S01]  /*0a40*/  IMAD.X R7, RZ, RZ, R7, P1 ;  /* 0x000000ffff077224 */ /* 0x000fe200008e0607 */
[----:B------:R-:W-:Y:S07]  /*0a50*/  @P0 BRA `(.L_x_48) ;  /* 0xfffffff8008c0947 */ /* 0x000fee000383ffff */
[----:B------:R-:W-:Y:S05]  /*0a60*/  EXIT ;  /* 0x000000000000794d */ /* 0x000fea0003800000 */
.L_x_49:
        /* <DEDUP_REMOVED lines=9> */
.L_x_64:


//--------------------- .text.frontier_write_neighbors_filter_sentinel_u32 --------------------------
	.section	.text.frontier_write_neighbors_filter_sentinel_u32,"ax",@progbits
	.align	128
        .global         frontier_write_neighbors_filter_sentinel_u32
        .type           frontier_write_neighbors_filter_sentinel_u32,@function
        .size           frontier_write_neighbors_filter_sentinel_u32,(.L_x_65 - frontier_write_neighbors_filter_sentinel_u32)
        .other          frontier_write_neighbors_filter_sentinel_u32,@"STO_CUDA_ENTRY STV_DEFAULT"
frontier_write_neighbors_filter_sentinel_u32:
.text.frontier_write_neighbors_filter_sentinel_u32:
        /* <DEDUP_REMOVED lines=16> */
[----:B------:R-:W2:Y:S01]  /*0100*/  LDG.E R0, desc[UR4][R4.64] ;  /* 0x0000000404007981 */ /* 0x000ea2000c1e1900 */
[----:B------:R-:W0:Y:S04]  /*0110*/  LDC.64 R8, c[0x0][0x398] ;  /* 0x0000e600ff087b82 */ /* 0x000e280000000a00 */
[----:B------:R-:W2:Y:S01]  /*0120*/  LDG.E R7, desc[UR4][R6.64] ;  /* 0x0000000406077981 */ /* 0x000ea2000c1e1900 */
[----:B0-----:R-:W-:Y:S01]  /*0130*/  IMAD.WIDE.U32 R8, R11, 0x4, R8 ;  /* 0x000000040b087825 */ /* 0x001fe200078e0008 */
[----:B--2---:R-:W-:-:S13]  /*0140*/  ISETP.GE.U32.AND P0, PT, R0, R7, PT ;  /* 0x000000070000720c */ /* 0x004fda0003f06070 */
[----:B------:R-:W-:Y:S05]  /*0150*/  @P0 EXIT ;  /* 0x000000000000094d */ /* 0x000fea0003800000 */
[----:B------:R0:W5:Y:S01]  /*0160*/  LDG.E R9, desc[UR4][R8.64] ;  /* 0x0000000408097981 */ /* 0x000162000c1e1900 */
[--C-:B------:R-:W-:Y:S01]  /*0170*/  IMAD.IADD R2, R7, 0x1, -R0.reuse ;  /* 0x0000000107027824 */ /* 0x100fe200078e0a00 */
[----:B------:R-:W-:Y:S01]  /*0180*/  IADD3 R3, PT, PT, R0, -R7, RZ ;  /* 0x8000000700037210 */ /* 0x000fe20007ffe0ff */
[----:B------:R-:W1:Y:S01]  /*0190*/  LDCU.64 UR6, c[0x0][0x3a0] ;  /* 0x00007400ff0677ac */ /* 0x000e620008000a00 */
[----:B------:R-:W-:Y:S01]  /*01a0*/  BSSY.RECONVERGENT B0, `(.L_x_50) ;  /* 0x000001d000007945 */ /* 0x000fe20003800200 */
[----:B------:R-:W-:Y:S01]  /*01b0*/  IMAD.MOV.U32 R6, RZ, RZ, R0 ;  /* 0x000000ffff067224 */ /* 0x000fe200078e0000 */
[----:B------:R-:W-:Y:S02]  /*01c0*/  LOP3.LUT P1, R11, R2, 0x3, RZ, 0xc0, !PT ;  /* 0x00000003020b7812 */ /* 0x000fe4000782c0ff */
[----:B------:R-:W-:-:S11]  /*01d0*/  ISETP.GT.U32.AND P0, PT, R3, -0x4, PT ;  /* 0xfffffffc0300780c */ /* 0x000fd60003f04070 */
[----:B0-----:R-:W-:Y:S05]  /*01e0*/  @!P1 BRA `(.L_x_51) ;  /* 0x0000000000609947 */ /* 0x001fea0003800000 */
[----:B------:R-:W0:Y:S01]  /*01f0*/  LDC.64 R4, c[0x0][0x388] ;  /* 0x0000e200ff047b82 */ /* 0x000e220000000a00 */
[--C-:B------:R-:W-:Y:S01]  /*0200*/  IMAD.IADD R6, R0, 0x1, R11.reuse ;  /* 0x0000000100067824 */ /* 0x100fe200078e020b */
[----:B-----5:R-:W-:Y:S01]  /*0210*/  MOV R15, R9 ;  /* 0x00000009000f7202 */ /* 0x020fe20000000f00 */
[----:B------:R-:W-:-:S05]  /*0220*/  IMAD.MOV R8, RZ, RZ, -R11 ;  /* 0x000000ffff087224 */ /* 0x000fca00078e0a0b */
[----:B------:R-:W2:Y:S01]  /*0230*/  LDC.64 R2, c[0x0][0x3a8] ;  /* 0x0000ea00ff027b82 */ /* 0x000ea20000000a00 */
[----:B0-----:R-:W-:-:S04]  /*0240*/  IMAD.WIDE.U32 R4, R0, 0x4, R4 ;  /* 0x0000000400047825 */ /* 0x001fc800078e0004 */
[----:B------:R-:W-:Y:S01]  /*0250*/  IMAD.MOV.U32 R14, RZ, RZ, R4 ;  /* 0x000000ffff0e7224 */ /* 0x000fe200078e0004 */
[----:B------:R-:W-:-:S07]  /*0260*/  MOV R19, R5 ;  /* 0x0000000500137202 */ /* 0x000fce0000000f00 */
.L_x_52:
[----:B------:R-:W-:Y:S02]  /*0270*/  IMAD.MOV.U32 R10, RZ, RZ, R14 ;  /* 0x000000ffff0a7224 */ /* 0x000fe400078e000e */
[----:B------:R-:W-:-:S05]  /*0280*/  IMAD.MOV.U32 R11, RZ, RZ, R19 ;  /* 0x000000ffff0b7224 */ /* 0x000fca00078e0013 */
[----:B------:R-:W1:Y:S02]  /*0290*/  LDG.E R10, desc[UR4][R10.64] ;  /* 0x000000040a0a7981 */ /* 0x000e64000c1e1900 */
[----:B-1----:R-:W-:-:S04]  /*02a0*/  IADD3 R12, P1, PT, R10, UR6, RZ ;  /* 0x000000060a0c7c10 */ /* 0x002fc8000ff3e0ff */
[----:B------:R-:W-:-:S05]  /*02b0*/  IADD3.X R13, PT, PT, RZ, UR7, RZ, P1, !PT ;  /* 0x00000007ff0d7c10 */ /* 0x000fca0008ffe4ff */
[----:B------:R-:W3:Y:S01]  /*02c0*/  LDG.E.U8 R12, desc[UR4][R12.64] ;  /* 0x000000040c0c7981 */ /* 0x000ee2000c1e1100 */
[----:B0-2---:R-:W-:Y:S01]  /*02d0*/  IMAD.WIDE.U32 R4, R15, 0x4, R2 ;  /* 0x000000040f047825 */ /* 0x005fe200078e0002 */
[----:B------:R-:W-:-:S03]  /*02e0*/  IADD3 R14, P2, PT, R14, 0x4, RZ ;  /* 0x000000040e0e7810 */ /* 0x000fc60007f5e0ff */
[----:B------:R-:W-:Y:S01]  /*02f0*/  VIADD R8, R8, 0x1 ;  /* 0x0000000108087836 */ /* 0x000fe20000000000 */
[----:B------:R-:W-:Y:S01]  /*0300*/  IADD3.X R19, PT, PT, RZ, R19, RZ, P2, !PT ;  /* 0x00000013ff137210 */ /* 0x000fe200017fe4ff */
[----:B------:R-:W-:Y:S01]  /*0310*/  VIADD R15, R15, 0x1 ;  /* 0x000000010f0f7836 */ /* 0x000fe20000000000 */
[----:B---3--:R-:W-:-:S04]  /*0320*/  ISETP.NE.AND P1, PT, R12, RZ, PT ;  /* 0x000000ff0c00720c */ /* 0x008fc80003f25270 */
[----:B------:R-:W-:Y:S02]  /*0330*/  SEL R17, R10, 0xffffffff, !P1 ;  /* 0xffffffff0a117807 */ /* 0x000fe40004800000 */
[----:B------:R-:W-:-:S03]  /*0340*/  ISETP.NE.AND P1, PT, R8, RZ, PT ;  /* 0x000000ff0800720c */ /* 0x000fc60003f25270 */
[----:B------:R0:W-:Y:S10]  /*0350*/  STG.E desc[UR4][R4.64], R17 ;  /* 0x0000001104007986 */ /* 0x0001f4000c101904 */
[----:B------:R-:W-:Y:S05]  /*0360*/  @P1 BRA `(.L_x_52) ;  /* 0xfffffffc00c01947 */ /* 0x000fea000383ffff */
.L_x_51:
[----:B-1----:R-:W-:Y:S05]  /*0370*/  BSYNC.RECONVERGENT B0 ;  /* 0x0000000000007941 */ /* 0x002fea0003800200 */
.L_x_50:
[----:B------:R-:W-:Y:S05]  /*0380*/  @P0 EXIT ;  /* 0x000000000000094d */ /* 0x000fea0003800000 */
[----:B------:R-:W1:Y:S01]  /*0390*/  LDC.64 R2, c[0x0][0x3a8] ;  /* 0x0000ea00ff027b82 */ /* 0x000e620000000a00 */
[----:B-----5:R-:W-:Y:S01]  /*03a0*/  IADD3 R9, PT, PT, -R0, R6, R9 ;  /* 0x0000000600097210 */ /* 0x020fe20007ffe109 */
[C---:B------:R-:W-:Y:S01]  /*03b0*/  IMAD.IADD R7, R6.reuse, 0x1, -R7 ;  /* 0x0000000106077824 */ /* 0x040fe200078e0a07 */
[----:B------:R-:W2:Y:S01]  /*03c0*/  LDCU.64 UR6, c[0x0][0x3a0] ;  /* 0x00007400ff0677ac */ /* 0x000ea20008000a00 */
[----:B------:R-:W-:-:S04]  /*03d0*/  VIADD R0, R6, 0x1 ;  /* 0x0000000106007836 */ /* 0x000fc80000000000 */
[----:B0-----:R-:W0:Y:S03]  /*03e0*/  LDC.64 R4, c[0x0][0x388] ;  /* 0x0000e200ff047b82 */ /* 0x001e260000000a00 */
.L_x_53:
[----:B------:R-:W-:-:S05]  /*03f0*/  IADD3 R11, PT, PT, R0, -0x1, RZ ;  /* 0xffffffff000b7810 */ /* 0x000fca0007ffe0ff */
[----:B0-----:R-:W-:-:S05]  /*0400*/  IMAD.WIDE.U32 R10, R11, 0x4, R4 ;  /* 0x000000040b0a7825 */ /* 0x001fca00078e0004 */
[----:B------:R-:W2:Y:S02]  /*0410*/  LDG.E R6, desc[UR4][R10.64] ;  /* 0x000000040a067981 */ /* 0x000ea4000c1e1900 */
[----:B--23--:R-:W-:-:S05]  /*0420*/  IADD3 R14, P0, PT, R6, UR6, RZ ;  /* 0x00000006060e7c10 */ /* 0x00cfca000ff1e0ff */
[----:B------:R-:W-:-:S05]  /*0430*/  IMAD.X R15, RZ, RZ, UR7, P0 ;  /* 0x00000007ff0f7e24 */ /* 0x000fca00080e06ff */
[----:B------:R-:W2:Y:S01]  /*0440*/  LDG.E.U8 R14, desc[UR4][R14.64] ;  /* 0x000000040e0e7981 */ /* 0x000ea2000c1e1100 */
[----:B-1----:R-:W-:Y:S01]  /*0450*/  IMAD.WIDE.U32 R12, R9, 0x4, R2 ;  /* 0x00000004090c7825 */ /* 0x002fe200078e0002 */
[----:B--2---:R-:W-:-:S04]  /*0460*/  ISETP.NE.AND P0, PT, R14, RZ, PT ;  /* 0x000000ff0e00720c */ /* 0x004fc80003f05270 */
[----:B------:R-:W-:-:S05]  /*0470*/  SEL R19, R6, 0xffffffff, !P0 ;  /* 0xffffffff06137807 */ /* 0x000fca0004000000 */
[----:B------:R0:W-:Y:S04]  /*0480*/  STG.E desc[UR4][R12.64], R19 ;  /* 0x000000130c007986 */ /* 0x0001e8000c101904 */
[----:B------:R-:W2:Y:S02]  /*0490*/  LDG.E R6, desc[UR4][R10.64+0x4] ;  /* 0x000004040a067981 */ /* 0x000ea4000c1e1900 */
[----:B--2---:R-:W-:-:S05]  /*04a0*/  IADD3 R16, P0, PT, R6, UR6, RZ ;  /* 0x0000000606107c10 */ /* 0x004fca000ff1e0ff */
[----:B------:R-:W-:-:S05]  /*04b0*/  IMAD.X R17, RZ, RZ, UR7, P0 ;  /* 0x00000007ff117e24 */ /* 0x000fca00080e06ff */
[----:B------:R-:W2:Y:S01]  /*04c0*/  LDG.E.U8 R16, desc[UR4][R16.64] ;  /* 0x0000000410107981 */ /* 0x000ea2000c1e1100 */
[----:B------:R-:W-:-:S05]  /*04d0*/  IADD3 R21, PT, PT, R9, 0x1, RZ ;  /* 0x0000000109157810 */ /* 0x000fca0007ffe0ff */
[----:B------:R-:W-:Y:S01]  /*04e0*/  IMAD.WIDE.U32 R14, R21, 0x4, R2 ;  /* 0x00000004150e7825 */ /* 0x000fe200078e0002 */
[----:B--2---:R-:W-:-:S04]  /*04f0*/  ISETP.NE.AND P0, PT, R16, RZ, PT ;  /* 0x000000ff1000720c */ /* 0x004fc80003f05270 */
[----:B------:R-:W-:-:S05]  /*0500*/  SEL R21, R6, 0xffffffff, !P0 ;  /* 0xffffffff06157807 */ /* 0x000fca0004000000 */
[----:B------:R1:W-:Y:S04]  /*0510*/  STG.E desc[UR4][R14.64], R21 ;  /* 0x000000150e007986 */ /* 0x0003e8000c101904 */
[----:B------:R-:W2:Y:S02]  /*0520*/  LDG.E R6, desc[UR4][R10.64+0x8] ;  /* 0x000008040a067981 */ /* 0x000ea4000c1e1900 */
[----:B--2---:R-:W-:-:S05]  /*0530*/  IADD3 R18, P0, PT, R6, UR6, RZ ;  /* 0x0000000606127c10 */ /* 0x004fca000ff1e0ff */
[----:B0-----:R-:W-:-:S05]  /*0540*/  IMAD.X R19, RZ, RZ, UR7, P0 ;  /* 0x00000007ff137e24 */ /* 0x001fca00080e06ff */
[----:B------:R-:W2:Y:S01]  /*0550*/  LDG.E.U8 R18, desc[UR4][R18.64] ;  /* 0x0000000412127981 */ /* 0x000ea2000c1e1100 */
[----:B------:R-:W-:-:S04]  /*0560*/  VIADD R13, R9, 0x2 ;  /* 0x00000002090d7836 */ /* 0x000fc80000000000 */
[----:B------:R-:W-:Y:S01]  /*0570*/  IMAD.WIDE.U32 R12, R13, 0x4, R2 ;  /* 0x000000040d0c7825 */ /* 0x000fe200078e0002 */
[----:B--2---:R-:W-:-:S04]  /*0580*/  ISETP.NE.AND P0, PT, R18, RZ, PT ;  /* 0x000000ff1200720c */ /* 0x004fc80003f05270 */
[----:B------:R-:W-:-:S05]  /*0590*/  SEL R23, R6, 0xffffffff, !P0 ;  /* 0xffffffff06177807 */ /* 0x000fca0004000000 */
[----:B------:R3:W-:Y:S04]  /*05a0*/  STG.E desc[UR4][R12.64], R23 ;  /* 0x000000170c007986 */ /* 0x0007e8000c101904 */
[----:B------:R-:W2:Y:S02]  /*05b0*/  LDG.E R6, desc[UR4][R10.64+0xc] ;  /* 0x00000c040a067981 */ /* 0x000ea4000c1e1900 */
[----:B--2---:R-:W-:-:S04]  /*05c0*/  IADD3 R16, P0, PT, R6, UR6, RZ ;  /* 0x0000000606107c10 */ /* 0x004fc8000ff1e0ff */
[----:B------:R-:W-:-:S05]  /*05d0*/  IADD3.X R17, PT, PT, RZ, UR7, RZ, P0, !PT ;  /* 0x00000007ff117c10 */ /* 0x000fca00087fe4ff */
[----:B------:R-:W2:Y:S01]  /*05e0*/  LDG.E.U8 R16, desc[UR4][R16.64] ;  /* 0x0000000410107981 */ /* 0x000ea2000c1e1100 */
[----:B-1----:R-:W-:Y:S01]  /*05f0*/  VIADD R15, R9, 0x3 ;  /* 0x00000003090f7836 */ /* 0x002fe20000000000 */
[----:B------:R-:W-:Y:S01]  /*0600*/  IADD3 R7, PT, PT, R7, 0x4, RZ ;  /* 0x0000000407077810 */ /* 0x000fe20007ffe0ff */
[----:B------:R-:W-:Y:S01]  /*0610*/  VIADD R0, R0, 0x4 ;  /* 0x0000000400007836 */ /* 0x000fe20000000000 */
[----:B------:R-:W-:Y:S01]  /*0620*/  IADD3 R9, PT, PT, R9, 0x4, RZ ;  /* 0x0000000409097810 */ /* 0x000fe20007ffe0ff */
[----:B------:R-:W-:Y:S01]  /*0630*/  IMAD.WIDE.U32 R14, R15, 0x4, R2 ;  /* 0x000000040f0e7825 */ /* 0x000fe200078e0002 */
[----:B--2---:R-:W-:-:S04]  /*0640*/  ISETP.NE.AND P0, PT, R16, RZ, PT ;  /* 0x000000ff1000720c */ /* 0x004fc80003f05270 */
[----:B------:R-:W-:Y:S02]  /*0650*/  SEL R19, R6, 0xffffffff, !P0 ;  /* 0xffffffff06137807 */ /* 0x000fe40004000000 */
[----:B------:R-:W-:-:S03]  /*0660*/  ISETP.NE.AND P0, PT, R7, RZ, PT ;  /* 0x000000ff0700720c */ /* 0x000fc60003f05270 */
[----:B------:R3:W-:Y:S10]  /*0670*/  STG.E desc[UR4][R14.64], R19 ;  /* 0x000000130e007986 */ /* 0x0007f4000c101904 */
[----:B------:R-:W-:Y:S05]  /*0680*/  @P0 BRA `(.L_x_53) ;  /* 0xfffffffc00580947 */ /* 0x000fea000383ffff */
[----:B------:R-:W-:Y:S05]  /*0690*/  EXIT ;  /* 0x000000000000794d */ /* 0x000fea0003800000 */
.L_x_54:
        /* <DEDUP_REMOVED lines=14> */
.L_x_65:


//--------------------- .text.frontier_write_neighbors_u32 --------------------------
	.section	.text.frontier_write_neighbors_u32,"ax",@progbits
	.align	128
        .global         frontier_write_neighbors_u32
        .type           frontier_write_neighbors_u32,@function
        .size           frontier_write_neighbors_u32,(.L_x_66 - frontier_write_neighbors_u32)
        .other          frontier_write_neighbors_u32,@"STO_CUDA_ENTRY STV_DEFAULT"
frontier_write_neighbors_u32:
.text.frontier_write_neighbors_u32:
        /* <DEDUP_REMOVED lines=13> */
[C---:B---3--:R-:W-:Y:S01]  /*00d0*/  IADD3 R9, PT, PT, R5.reuse, 0x1, RZ ;  /* 0x0000000105097810 */ /* 0x048fe20007ffe0ff */
        /* <DEDUP_REMOVED lines=11> */
[----:B------:R-:W-:Y:S03]  /*0190*/  BSSY.RECONVERGENT B0, `(.L_x_55) ;  /* 0x0000017000007945 */ /* 0x000fe60003800200 */
[----:B------:R-:W-:Y:S01]  /*01a0*/  LOP3.LUT P1, R13, R2, 0x3, RZ, 0xc0, !PT ;  /* 0x00000003020d7812 */ /* 0x000fe2000782c0ff */
[----:B------:R-:W-:Y:S01]  /*01b0*/  IMAD.MOV.U32 R2, RZ, RZ, R0 ;  /* 0x000000ffff027224 */ /* 0x000fe200078e0000 */
[----:B------:R-:W-:-:S11]  /*01c0*/  ISETP.GT.U32.AND P0, PT, R4, -0x4, PT ;  /* 0xfffffffc0400780c */ /* 0x000fd60003f04070 */
[----:B0-----:R-:W-:Y:S05]  /*01d0*/  @!P1 BRA `(.L_x_56) ;  /* 0x0000000000489947 */ /* 0x001fea0003800000 */
[----:B------:R-:W0:Y:S01]  /*01e0*/  LDC.64 R6, c[0x0][0x388] ;  /* 0x0000e200ff067b82 */ /* 0x000e220000000a00 */
[----:B------:R-:W-:Y:S01]  /*01f0*/  IADD3 R2, PT, PT, R0, R13, RZ ;  /* 0x0000000d00027210 */ /* 0x000fe20007ffe0ff */
[----:B------:R-:W-:Y:S01]  /*0200*/  IMAD.MOV R13, RZ, RZ, -R13 ;  /* 0x000000ffff0d7224 */ /* 0x000fe200078e0a0d */
[----:B-----5:R-:W-:-:S05]  /*0210*/  MOV R15, R11 ;  /* 0x0000000b000f7202 */ /* 0x020fca0000000f00 */
[----:B------:R-:W1:Y:S01]  /*0220*/  LDC.64 R4, c[0x0][0x3a0] ;  /* 0x0000e800ff047b82 */ /* 0x000e620000000a00 */
[----:B0-----:R-:W-:-:S04]  /*0230*/  IMAD.WIDE.U32 R6, R0, 0x4, R6 ;  /* 0x0000000400067825 */ /* 0x001fc800078e0006 */
[----:B------:R-:W-:Y:S01]  /*0240*/  IMAD.MOV.U32 R17, RZ, RZ, R7 ;  /* 0x000000ffff117224 */ /* 0x000fe200078e0007 */
[----:B------:R-:W-:-:S07]  /*0250*/  MOV R8, R6 ;  /* 0x0000000600087202 */ /* 0x000fce0000000f00 */
.L_x_57:
[----:B0-----:R-:W-:-:S06]  /*0260*/  IMAD.MOV.U32 R9, RZ, RZ, R17 ;  /* 0x000000ffff097224 */ /* 0x001fcc00078e0011 */
[----:B------:R0:W2:Y:S01]  /*0270*/  LDG.E R9, desc[UR4][R8.64] ;  /* 0x0000000408097981 */ /* 0x0000a2000c1e1900 */
[----:B-1----:R-:W-:Y:S01]  /*0280*/  IMAD.WIDE.U32 R6, R15, 0x4, R4 ;  /* 0x000000040f067825 */ /* 0x002fe200078e0004 */
[----:B------:R-:W-:-:S03]  /*0290*/  IADD3 R13, PT, PT, R13, 0x1, RZ ;  /* 0x000000010d0d7810 */ /* 0x000fc60007ffe0ff */
[----:B------:R-:W-:Y:S01]  /*02a0*/  VIADD R15, R15, 0x1 ;  /* 0x000000010f0f7836 */ /* 0x000fe20000000000 */
[----:B------:R-:W-:Y:S02]  /*02b0*/  ISETP.NE.AND P1, PT, R13, RZ, PT ;  /* 0x000000ff0d00720c */ /* 0x000fe40003f25270 */
[----:B0-----:R-:W-:-:S04]  /*02c0*/  IADD3 R8, P2, PT, R8, 0x4, RZ ;  /* 0x0000000408087810 */ /* 0x001fc80007f5e0ff */
[----:B------:R-:W-:Y:S01]  /*02d0*/  IADD3.X R17, PT, PT, RZ, R17, RZ, P2, !PT ;  /* 0x00000011ff117210 */ /* 0x000fe200017fe4ff */
[----:B--2---:R0:W-:Y:S06]  /*02e0*/  STG.E desc[UR4][R6.64], R9 ;  /* 0x0000000906007986 */ /* 0x0041ec000c101904 */
[----:B------:R-:W-:Y:S05]  /*02f0*/  @P1 BRA `(.L_x_57) ;  /* 0xfffffffc00d81947 */ /* 0x000fea000383ffff */
.L_x_56:
[----:B------:R-:W-:Y:S05]  /*0300*/  BSYNC.RECONVERGENT B0 ;  /* 0x0000000000007941 */ /* 0x000fea0003800200 */
.L_x_55:
[----:B------:R-:W-:Y:S05]  /*0310*/  @P0 EXIT ;  /* 0x000000000000094d */ /* 0x000fea0003800000 */
[----:B------:R-:W1:Y:S01]  /*0320*/  LDC.64 R4, c[0x0][0x3a0] ;  /* 0x0000e800ff047b82 */ /* 0x000e620000000a00 */
[----:B-----5:R-:W-:Y:S01]  /*0330*/  IADD3 R15, PT, PT, -R0, R2, R11 ;  /* 0x00000002000f7210 */ /* 0x020fe20007ffe10b */
[C---:B------:R-:W-:Y:S01]  /*0340*/  IMAD.IADD R0, R2.reuse, 0x1, -R3 ;  /* 0x0000000102007824 */ /* 0x040fe200078e0a03 */
[----:B------:R-:W-:-:S05]  /*0350*/  IADD3 R14, PT, PT, R2, 0x1, RZ ;  /* 0x00000001020e7810 */ /* 0x000fca0007ffe0ff */
[----:B0-----:R-:W0:Y:S02]  /*0360*/  LDC.64 R6, c[0x0][0x388] ;  /* 0x0000e200ff067b82 */ /* 0x001e240000000a00 */
.L_x_58:
[----:B------:R-:W-:-:S05]  /*0370*/  IADD3 R3, PT, PT, R14, -0x1, RZ ;  /* 0xffffffff0e037810 */ /* 0x000fca0007ffe0ff */
[----:B0-----:R-:W-:-:S05]  /*0380*/  IMAD.WIDE.U32 R2, R3, 0x4, R6 ;  /* 0x0000000403027825 */ /* 0x001fca00078e0006 */
[----:B--2---:R-:W2:Y:S01]  /*0390*/  LDG.E R17, desc[UR4][R2.64] ;  /* 0x0000000402117981 */ /* 0x004ea2000c1e1900 */
[----:B-1----:R-:W-:-:S04]  /*03a0*/  IMAD.WIDE.U32 R8, R15, 0x4, R4 ;  /* 0x000000040f087825 */ /* 0x002fc800078e0004 */
[----:B------:R-:W-:Y:S01]  /*03b0*/  VIADD R11, R15, 0x1 ;  /* 0x000000010f0b7836 */ /* 0x000fe20000000000 */
[----:B--2---:R0:W-:Y:S04]  /*03c0*/  STG.E desc[UR4][R8.64], R17 ;  /* 0x0000001108007986 */ /* 0x0041e8000c101904 */
[----:B------:R-:W2:Y:S01]  /*03d0*/  LDG.E R19, desc[UR4][R2.64+0x4] ;  /* 0x0000040402137981 */ /* 0x000ea2000c1e1900 */
[----:B------:R-:W-:Y:S01]  /*03e0*/  IMAD.WIDE.U32 R10, R11, 0x4, R4 ;  /* 0x000000040b0a7825 */ /* 0x000fe200078e0004 */
[----:B------:R-:W-:-:S04]  /*03f0*/  IADD3 R13, PT, PT, R15, 0x2, RZ ;  /* 0x000000020f0d7810 */ /* 0x000fc80007ffe0ff */
[----:B--2---:R2:W-:Y:S04]  /*0400*/  STG.E desc[UR4][R10.64], R19 ;  /* 0x000000130a007986 */ /* 0x0045e8000c101904 */
[----:B------:R-:W3:Y:S01]  /*0410*/  LDG.E R21, desc[UR4][R2.64+0x8] ;  /* 0x0000080402157981 */ /* 0x000ee2000c1e1900 */
[----:B------:R-:W-:Y:S01]  /*0420*/  IMAD.WIDE.U32 R12, R13, 0x4, R4 ;  /* 0x000000040d0c7825 */ /* 0x000fe200078e0004 */
[----:B------:R-:W-:-:S04]  /*0430*/  IADD3 R25, PT, PT, R15, 0x3, RZ ;  /* 0x000000030f197810 */ /* 0x000fc80007ffe0ff */
[----:B---3--:R2:W-:Y:S04]  /*0440*/  STG.E desc[UR4][R12.64], R21 ;  /* 0x000000150c007986 */ /* 0x0085e8000c101904 */
[----:B------:R-:W3:Y:S01]  /*0450*/  LDG.E R23, desc[UR4][R2.64+0xc] ;  /* 0x00000c0402177981 */ /* 0x000ee2000c1e1900 */
[----:B0-----:R-:W-:Y:S01]  /*0460*/  IMAD.WIDE.U32 R8, R25, 0x4, R4 ;  /* 0x0000000419087825 */ /* 0x001fe200078e0004 */
[----:B------:R-:W-:Y:S02]  /*0470*/  IADD3 R14, PT, PT, R14, 0x4, RZ ;  /* 0x000000040e0e7810 */ /* 0x000fe40007ffe0ff */
[----:B------:R-:W-:Y:S01]  /*0480*/  IADD3 R15, PT, PT, R15, 0x4, RZ ;  /* 0x000000040f0f7810 */ /* 0x000fe20007ffe0ff */
[----:B------:R-:W-:-:S05]  /*0490*/  VIADD R0, R0, 0x4 ;  /* 0x0000000400007836 */ /* 0x000fca0000000000 */
[----:B------:R-:W-:Y:S01]  /*04a0*/  ISETP.NE.AND P0, PT, R0, RZ, PT ;  /* 0x000000ff0000720c */ /* 0x000fe20003f05270 */
[----:B---3--:R2:W-:-:S12]  /*04b0*/  STG.E desc[UR4][R8.64], R23 ;  /* 0x0000001708007986 */ /* 0x0085d8000c101904 */
[----:B------:R-:W-:Y:S05]  /*04c0*/  @P0 BRA `(.L_x_58) ;  /* 0xfffffffc00a80947 */ /* 0x000fea000383ffff */
[----:B------:R-:W-:Y:S05]  /*04d0*/  EXIT ;  /* 0x000000000000794d */ /* 0x000fea0003800000 */
.L_x_59:
        /* <DEDUP_REMOVED lines=10> */
.L_x_66:


//--------------------- .text.frontier_degrees_u32 --------------------------
	.section	.text.frontier_degrees_u32,"ax",@progbits
	.align	128
        .global         frontier_degrees_u32
        .type           frontier_degrees_u32,@function
        .size           frontier_degrees_u32,(.L_x_67 - frontier_degrees_u32)
        .other          frontier_degrees_u32,@"STO_CUDA_ENTRY STV_DEFAULT"
frontier_degrees_u32:
.text.frontier_degrees_u32:
        /* <DEDUP_REMOVED lines=15> */
[----:B------:R-:W-:Y:S02]  /*00f0*/  IMAD.WIDE.U32 R4, R9, 0x4, R4 ;  /* 0x0000000409047825 */ /* 0x000fe400078e0004 */
[----:B------:R-:W2:Y:S01]  /*0100*/  LDG.E R7, desc[UR4][R6.64] ;  /* 0x0000000406077981 */ /* 0x000ea2000c1e1900 */
[----:B------:R-:W0:Y:S03]  /*0110*/  LDC.64 R8, c[0x0][0x390] ;  /* 0x0000e400ff087b82 */ /* 0x000e260000000a00 */
[----:B------:R-:W2:Y:S01]  /*0120*/  LDG.E R4, desc[UR4][R4.64] ;  /* 0x0000000404047981 */ /* 0x000ea2000c1e1900 */
[----:B0-----:R-:W-:Y:S01]  /*0130*/  IMAD.WIDE.U32 R8, R11, 0x4, R8 ;  /* 0x000000040b087825 */ /* 0x001fe200078e0008 */
[----:B--2---:R-:W-:-:S05]  /*0140*/  IADD3 R11, PT, PT, R4, -R7, RZ ;  /* 0x80000007040b7210 */ /* 0x004fca0007ffe0ff */
[----:B------:R-:W-:Y:S01]  /*0150*/  STG.E desc[UR4][R8.64], R11 ;  /* 0x0000000b08007986 */ /* 0x000fe2000c101904 */
[----:B------:R-:W-:Y:S05]  /*0160*/  EXIT ;  /* 0x000000000000794d */ /* 0x000fea0003800000 */
.L_x_60:
        /* <DEDUP_REMOVED lines=9> */
.L_x_67:


//--------------------- .nv.shared.reserved.0     --------------------------
	.section	.nv.shared.reserved.0,"aw",@nobits
	.weak		__nv_reservedSMEM_offset_0_alias
	.size		__nv_reservedSMEM_offset_0_alias, 0, 64
	.other		__nv_reservedSMEM_offset_0_alias,@"STO_CUDA_RESERVED_SHARED STV_DEFAULT"
__nv_reservedSMEM_offset_0_alias:
	.zero		0
	.zero		64


//--------------------- .nv.constant0.frontier_expand_subgraph_only --------------------------
	.section	.nv.constant0.frontier_expand_subgraph_only,"a",@progbits
	.sectionflags	@""
	.align	4
.nv.constant0.frontier_expand_subgraph_only:
	.zero		956


//--------------------- .nv.constant0.frontier_write_neighbors_atomic_mark_dist_i32 --------------------------
	.section	.nv.constant0.frontier_write_neighbors_atomic_mark_dist_i32,"a",@progbits
	.sectionflags	@""
	.align	4
.nv.constant0.frontier_write_neighbors_atomic_mark_dist_i32:
	.zero		960


//--------------------- .nv.constant0.frontier_write_neighbors_atomic_mark_u32 --------------------------
	.section	.nv.constant0.frontier_write_neighbors_atomic_mark_u32,"a",@progbits
	.sectionflags	@""
	.align	4
.nv.constant0.frontier_write_neighbors_atomic_mark_u32:
	.zero		948


//--------------------- .nv.constant0.frontier_write_neighbors_atomic_u32 --------------------------
	.section	.nv.constant0.frontier_write_neighbors_atomic_u32,"a",@progbits
	.sectionflags	@""
	.align	4
.nv.constant0.frontier_write_neighbors_atomic_u32:
	.zero		948


//--------------------- .nv.constant0.frontier_write_neighbors_filter_sentinel_u32 --------------------------
	.section	.nv.constant0.frontier_write_neighbors_filter_sentinel_u32,"a",@progbits
	.sectionflags	@""
	.align	4
.nv.constant0.frontier_write_neighbors_filter_sentinel_u32:
	.zero		948


//--------------------- .nv.constant0.frontier_write_neighbors_u32 --------------------------
	.section	.nv.constant0.frontier_write_neighbors_u32,"a",@progbits
	.sectionflags	@""
	.align	4
.nv.constant0.frontier_write_neighbors_u32:
	.zero		940


//--------------------- .nv.constant0.frontier_degrees_u32 --------------------------
	.section	.nv.constant0.frontier_degrees_u32,"a",@progbits
	.sectionflags	@""
	.align	4
.nv.constant0.frontier_degrees_u32:
	.zero		924


//--------------------- SYMBOLS --------------------------

	.type		.nv.reservedSmem.offset0,@object
	.size		.nv.reservedSmem.offset0,0x4
